//
// Generated by NVIDIA NVVM Compiler
//
// Compiler Build ID: CL-36424714
// Cuda compilation tools, release 13.0, V13.0.88
// Based on NVVM 20.0.0
//

.version 9.0
.target sm_100
.address_size 64

	// .globl	_Z12gemm0_kernelPKfS0_Pfiii
.extern .func  (.param .b32 func_retval0) vprintf
(
	.param .b64 vprintf_param_0,
	.param .b64 vprintf_param_1
)
;
// _ZZ12gemm1_kernelPKfS0_PfiiiE3Mds has been demoted
// _ZZ12gemm1_kernelPKfS0_PfiiiE3Nds has been demoted
// _ZZ12gemm2_kernelPKfS0_PfiiiE5Mtile has been demoted
// _ZZ12gemm2_kernelPKfS0_PfiiiE5Ntile has been demoted
.global .align 1 .b8 $str[7] = {72, 101, 108, 108, 111, 10};

.visible .entry _Z12gemm0_kernelPKfS0_Pfiii(
	.param .u64 .ptr .align 1 _Z12gemm0_kernelPKfS0_Pfiii_param_0,
	.param .u64 .ptr .align 1 _Z12gemm0_kernelPKfS0_Pfiii_param_1,
	.param .u64 .ptr .align 1 _Z12gemm0_kernelPKfS0_Pfiii_param_2,
	.param .u32 _Z12gemm0_kernelPKfS0_Pfiii_param_3,
	.param .u32 _Z12gemm0_kernelPKfS0_Pfiii_param_4,
	.param .u32 _Z12gemm0_kernelPKfS0_Pfiii_param_5
)
{
	.reg .pred 	%p<13>;
	.reg .b32 	%r<41>;
	.reg .b32 	%f<68>;
	.reg .b64 	%rd<53>;

	ld.param.u64 	%rd7, [_Z12gemm0_kernelPKfS0_Pfiii_param_0];
	ld.param.u64 	%rd8, [_Z12gemm0_kernelPKfS0_Pfiii_param_1];
	ld.param.u64 	%rd6, [_Z12gemm0_kernelPKfS0_Pfiii_param_2];
	ld.param.u32 	%r20, [_Z12gemm0_kernelPKfS0_Pfiii_param_3];
	ld.param.u32 	%r18, [_Z12gemm0_kernelPKfS0_Pfiii_param_4];
	ld.param.u32 	%r19, [_Z12gemm0_kernelPKfS0_Pfiii_param_5];
	cvta.to.global.u64 	%rd1, %rd8;
	cvta.to.global.u64 	%rd2, %rd7;
	mov.u32 	%r21, %ctaid.y;
	mov.u32 	%r22, %ntid.y;
	mov.u32 	%r23, %tid.y;
	mad.lo.s32 	%r1, %r21, %r22, %r23;
	mov.u32 	%r24, %ctaid.x;
	mov.u32 	%r25, %ntid.x;
	mov.u32 	%r26, %tid.x;
	mad.lo.s32 	%r2, %r24, %r25, %r26;
	setp.ge.s32 	%p1, %r1, %r20;
	setp.ge.s32 	%p2, %r2, %r18;
	or.pred  	%p3, %p1, %p2;
	@%p3 bra 	$L__BB0_14;
	setp.lt.s32 	%p4, %r19, 1;
	mov.f32 	%f67, 0f00000000;
	@%p4 bra 	$L__BB0_13;
	mul.lo.s32 	%r3, %r19, %r1;
	and.b32  	%r4, %r19, 7;
	setp.lt.u32 	%p5, %r19, 8;
	mov.f32 	%f67, 0f00000000;
	mov.b32 	%r39, 0;
	@%p5 bra 	$L__BB0_5;
	and.b32  	%r39, %r19, 2147483640;
	neg.s32 	%r37, %r39;
	shl.b32 	%r7, %r18, 3;
	mul.wide.u32 	%rd9, %r3, 4;
	add.s64 	%rd10, %rd9, %rd2;
	add.s64 	%rd52, %rd10, 16;
	mov.f32 	%f67, 0f00000000;
	mul.wide.s32 	%rd13, %r18, 4;
	mov.u32 	%r36, %r2;
$L__BB0_4:
	.pragma "nounroll";
	ld.global.f32 	%f17, [%rd52+-16];
	mul.wide.s32 	%rd11, %r36, 4;
	add.s64 	%rd12, %rd1, %rd11;
	ld.global.f32 	%f18, [%rd12];
	fma.rn.f32 	%f19, %f17, %f18, %f67;
	ld.global.f32 	%f20, [%rd52+-12];
	add.s64 	%rd14, %rd12, %rd13;
	ld.global.f32 	%f21, [%rd14];
	fma.rn.f32 	%f22, %f20, %f21, %f19;
	ld.global.f32 	%f23, [%rd52+-8];
	add.s64 	%rd15, %rd14, %rd13;
	ld.global.f32 	%f24, [%rd15];
	fma.rn.f32 	%f25, %f23, %f24, %f22;
	ld.global.f32 	%f26, [%rd52+-4];
	add.s64 	%rd16, %rd15, %rd13;
	ld.global.f32 	%f27, [%rd16];
	fma.rn.f32 	%f28, %f26, %f27, %f25;
	ld.global.f32 	%f29, [%rd52];
	add.s64 	%rd17, %rd16, %rd13;
	ld.global.f32 	%f30, [%rd17];
	fma.rn.f32 	%f31, %f29, %f30, %f28;
	ld.global.f32 	%f32, [%rd52+4];
	add.s64 	%rd18, %rd17, %rd13;
	ld.global.f32 	%f33, [%rd18];
	fma.rn.f32 	%f34, %f32, %f33, %f31;
	ld.global.f32 	%f35, [%rd52+8];
	add.s64 	%rd19, %rd18, %rd13;
	ld.global.f32 	%f36, [%rd19];
	fma.rn.f32 	%f37, %f35, %f36, %f34;
	ld.global.f32 	%f38, [%rd52+12];
	add.s64 	%rd20, %rd19, %rd13;
	ld.global.f32 	%f39, [%rd20];
	fma.rn.f32 	%f67, %f38, %f39, %f37;
	add.s32 	%r37, %r37, 8;
	add.s32 	%r36, %r36, %r7;
	add.s64 	%rd52, %rd52, 32;
	setp.ne.s32 	%p6, %r37, 0;
	@%p6 bra 	$L__BB0_4;
$L__BB0_5:
	setp.eq.s32 	%p7, %r4, 0;
	@%p7 bra 	$L__BB0_13;
	and.b32  	%r13, %r19, 3;
	setp.lt.u32 	%p8, %r4, 4;
	@%p8 bra 	$L__BB0_8;
	add.s32 	%r28, %r39, %r3;
	mul.wide.u32 	%rd21, %r28, 4;
	add.s64 	%rd22, %rd2, %rd21;
	ld.global.f32 	%f41, [%rd22];
	mad.lo.s32 	%r29, %r39, %r18, %r2;
	mul.wide.s32 	%rd23, %r29, 4;
	add.s64 	%rd24, %rd1, %rd23;
	ld.global.f32 	%f42, [%rd24];
	fma.rn.f32 	%f43, %f41, %f42, %f67;
	cvt.u64.u32 	%rd25, %r3;
	cvt.u64.u32 	%rd26, %r39;
	add.s64 	%rd27, %rd26, %rd25;
	shl.b64 	%rd28, %rd27, 2;
	add.s64 	%rd29, %rd2, %rd28;
	ld.global.f32 	%f44, [%rd29+4];
	mul.wide.s32 	%rd30, %r18, 4;
	add.s64 	%rd31, %rd24, %rd30;
	ld.global.f32 	%f45, [%rd31];
	fma.rn.f32 	%f46, %f44, %f45, %f43;
	ld.global.f32 	%f47, [%rd29+8];
	add.s64 	%rd32, %rd31, %rd30;
	ld.global.f32 	%f48, [%rd32];
	fma.rn.f32 	%f49, %f47, %f48, %f46;
	ld.global.f32 	%f50, [%rd29+12];
	add.s64 	%rd33, %rd32, %rd30;
	ld.global.f32 	%f51, [%rd33];
	fma.rn.f32 	%f67, %f50, %f51, %f49;
	add.s32 	%r39, %r39, 4;
$L__BB0_8:
	setp.eq.s32 	%p9, %r13, 0;
	@%p9 bra 	$L__BB0_13;
	setp.eq.s32 	%p10, %r13, 1;
	@%p10 bra 	$L__BB0_11;
	add.s32 	%r30, %r39, %r3;
	mul.wide.u32 	%rd34, %r30, 4;
	add.s64 	%rd35, %rd2, %rd34;
	ld.global.f32 	%f53, [%rd35];
	mad.lo.s32 	%r31, %r39, %r18, %r2;
	mul.wide.s32 	%rd36, %r31, 4;
	add.s64 	%rd37, %rd1, %rd36;
	ld.global.f32 	%f54, [%rd37];
	fma.rn.f32 	%f55, %f53, %f54, %f67;
	cvt.u64.u32 	%rd38, %r3;
	cvt.u64.u32 	%rd39, %r39;
	add.s64 	%rd40, %rd39, %rd38;
	shl.b64 	%rd41, %rd40, 2;
	add.s64 	%rd42, %rd2, %rd41;
	ld.global.f32 	%f56, [%rd42+4];
	mul.wide.s32 	%rd43, %r18, 4;
	add.s64 	%rd44, %rd37, %rd43;
	ld.global.f32 	%f57, [%rd44];
	fma.rn.f32 	%f67, %f56, %f57, %f55;
	add.s32 	%r39, %r39, 2;
$L__BB0_11:
	and.b32  	%r32, %r19, 1;
	setp.eq.b32 	%p11, %r32, 1;
	not.pred 	%p12, %p11;
	@%p12 bra 	$L__BB0_13;
	add.s32 	%r33, %r39, %r3;
	mul.wide.u32 	%rd45, %r33, 4;
	add.s64 	%rd46, %rd2, %rd45;
	ld.global.f32 	%f58, [%rd46];
	mad.lo.s32 	%r34, %r39, %r18, %r2;
	mul.wide.s32 	%rd47, %r34, 4;
	add.s64 	%rd48, %rd1, %rd47;
	ld.global.f32 	%f59, [%rd48];
	fma.rn.f32 	%f67, %f58, %f59, %f67;
$L__BB0_13:
	mad.lo.s32 	%r35, %r18, %r1, %r2;
	cvta.to.global.u64 	%rd49, %rd6;
	mul.wide.s32 	%rd50, %r35, 4;
	add.s64 	%rd51, %rd49, %rd50;
	st.global.f32 	[%rd51], %f67;
$L__BB0_14:
	ret;

}
	// .globl	_Z12hello_kernelv
.visible .entry _Z12hello_kernelv()
{
	.reg .pred 	%p<2>;
	.reg .b32 	%r<4>;
	.reg .b64 	%rd<3>;

	mov.u32 	%r1, %tid.x;
	setp.ne.s32 	%p1, %r1, 0;
	@%p1 bra 	$L__BB1_2;
	mov.u64 	%rd1, $str;
	cvta.global.u64 	%rd2, %rd1;
	{ // callseq 0, 0
	.param .b64 param0;
	st.param.b64 	[param0], %rd2;
	.param .b64 param1;
	st.param.b64 	[param1], 0;
	.param .b32 retval0;
	call.uni (retval0), 
	vprintf, 
	(
	param0, 
	param1
	);
	ld.param.b32 	%r2, [retval0];
	} // callseq 0
$L__BB1_2:
	ret;

}
	// .globl	_Z12gemm1_kernelPKfS0_Pfiii
.visible .entry _Z12gemm1_kernelPKfS0_Pfiii(
	.param .u64 .ptr .align 1 _Z12gemm1_kernelPKfS0_Pfiii_param_0,
	.param .u64 .ptr .align 1 _Z12gemm1_kernelPKfS0_Pfiii_param_1,
	.param .u64 .ptr .align 1 _Z12gemm1_kernelPKfS0_Pfiii_param_2,
	.param .u32 _Z12gemm1_kernelPKfS0_Pfiii_param_3,
	.param .u32 _Z12gemm1_kernelPKfS0_Pfiii_param_4,
	.param .u32 _Z12gemm1_kernelPKfS0_Pfiii_param_5
)
{
	.reg .pred 	%p<8>;
	.reg .b32 	%r<102>;
	.reg .b32 	%f<368>;
	.reg .b64 	%rd<40>;
	// demoted variable
	.shared .align 4 .b8 _ZZ12gemm1_kernelPKfS0_PfiiiE3Mds[1024];
	// demoted variable
	.shared .align 4 .b8 _ZZ12gemm1_kernelPKfS0_PfiiiE3Nds[1024];
	ld.param.u32 	%r32, [_Z12gemm1_kernelPKfS0_Pfiii_param_5];
	mov.u32 	%r33, %ctaid.x;
	mov.u32 	%r34, %ctaid.y;
	mov.u32 	%r1, %tid.x;
	mov.u32 	%r2, %tid.y;
	shl.b32 	%r35, %r34, 4;
	add.s32 	%r3, %r35, %r2;
	shl.b32 	%r4, %r33, 4;
	add.s32 	%r5, %r4, %r1;
	shr.s32 	%r36, %r32, 31;
	shr.u32 	%r37, %r36, 28;
	add.s32 	%r38, %r32, %r37;
	shr.s32 	%r6, %r38, 4;
	setp.lt.s32 	%p1, %r32, 16;
	mov.f32 	%f367, 0f00000000;
	@%p1 bra 	$L__BB2_9;
	mad.lo.s32 	%r7, %r32, %r3, %r1;
	shl.b32 	%r40, %r2, 6;
	mov.u32 	%r41, _ZZ12gemm1_kernelPKfS0_PfiiiE3Mds;
	add.s32 	%r8, %r41, %r40;
	add.s32 	%r42, %r6, -1;
	setp.lt.u32 	%p2, %r42, 3;
	mov.f32 	%f367, 0f00000000;
	mov.b32 	%r101, 0;
	@%p2 bra 	$L__BB2_4;
	ld.param.u32 	%r89, [_Z12gemm1_kernelPKfS0_Pfiii_param_4];
	and.b32  	%r101, %r6, 134217724;
	neg.s32 	%r99, %r101;
	add.s32 	%r44, %r2, 48;
	mad.lo.s32 	%r45, %r89, %r44, %r1;
	add.s32 	%r97, %r45, %r4;
	add.s32 	%r46, %r2, 32;
	mad.lo.s32 	%r47, %r89, %r46, %r1;
	add.s32 	%r96, %r47, %r4;
	add.s32 	%r48, %r2, 16;
	mad.lo.s32 	%r49, %r89, %r48, %r1;
	add.s32 	%r95, %r49, %r4;
	mad.lo.s32 	%r50, %r2, %r89, %r1;
	add.s32 	%r94, %r50, %r4;
	mov.f32 	%f367, 0f00000000;
	mov.u32 	%r98, %r7;
$L__BB2_3:
	.pragma "nounroll";
	ld.param.u32 	%r90, [_Z12gemm1_kernelPKfS0_Pfiii_param_4];
	ld.param.u64 	%rd36, [_Z12gemm1_kernelPKfS0_Pfiii_param_1];
	ld.param.u64 	%rd33, [_Z12gemm1_kernelPKfS0_Pfiii_param_0];
	cvta.to.global.u64 	%rd4, %rd33;
	mul.wide.s32 	%rd5, %r98, 4;
	add.s64 	%rd6, %rd4, %rd5;
	ld.global.f32 	%f14, [%rd6];
	shl.b32 	%r52, %r1, 2;
	add.s32 	%r53, %r8, %r52;
	st.shared.f32 	[%r53], %f14;
	cvta.to.global.u64 	%rd7, %rd36;
	mul.wide.s32 	%rd8, %r94, 4;
	add.s64 	%rd9, %rd7, %rd8;
	ld.global.f32 	%f15, [%rd9];
	mov.u32 	%r55, _ZZ12gemm1_kernelPKfS0_PfiiiE3Nds;
	add.s32 	%r56, %r55, %r52;
	add.s32 	%r57, %r56, %r40;
	st.shared.f32 	[%r57], %f15;
	bar.sync 	0;
	ld.shared.f32 	%f16, [%r8];
	ld.shared.f32 	%f17, [%r56];
	fma.rn.f32 	%f18, %f16, %f17, %f367;
	ld.shared.f32 	%f19, [%r8+4];
	ld.shared.f32 	%f20, [%r56+64];
	fma.rn.f32 	%f21, %f19, %f20, %f18;
	ld.shared.f32 	%f22, [%r8+8];
	ld.shared.f32 	%f23, [%r56+128];
	fma.rn.f32 	%f24, %f22, %f23, %f21;
	ld.shared.f32 	%f25, [%r8+12];
	ld.shared.f32 	%f26, [%r56+192];
	fma.rn.f32 	%f27, %f25, %f26, %f24;
	ld.shared.f32 	%f28, [%r8+16];
	ld.shared.f32 	%f29, [%r56+256];
	fma.rn.f32 	%f30, %f28, %f29, %f27;
	ld.shared.f32 	%f31, [%r8+20];
	ld.shared.f32 	%f32, [%r56+320];
	fma.rn.f32 	%f33, %f31, %f32, %f30;
	ld.shared.f32 	%f34, [%r8+24];
	ld.shared.f32 	%f35, [%r56+384];
	fma.rn.f32 	%f36, %f34, %f35, %f33;
	ld.shared.f32 	%f37, [%r8+28];
	ld.shared.f32 	%f38, [%r56+448];
	fma.rn.f32 	%f39, %f37, %f38, %f36;
	ld.shared.f32 	%f40, [%r8+32];
	ld.shared.f32 	%f41, [%r56+512];
	fma.rn.f32 	%f42, %f40, %f41, %f39;
	ld.shared.f32 	%f43, [%r8+36];
	ld.shared.f32 	%f44, [%r56+576];
	fma.rn.f32 	%f45, %f43, %f44, %f42;
	ld.shared.f32 	%f46, [%r8+40];
	ld.shared.f32 	%f47, [%r56+640];
	fma.rn.f32 	%f48, %f46, %f47, %f45;
	ld.shared.f32 	%f49, [%r8+44];
	ld.shared.f32 	%f50, [%r56+704];
	fma.rn.f32 	%f51, %f49, %f50, %f48;
	ld.shared.f32 	%f52, [%r8+48];
	ld.shared.f32 	%f53, [%r56+768];
	fma.rn.f32 	%f54, %f52, %f53, %f51;
	ld.shared.f32 	%f55, [%r8+52];
	ld.shared.f32 	%f56, [%r56+832];
	fma.rn.f32 	%f57, %f55, %f56, %f54;
	ld.shared.f32 	%f58, [%r8+56];
	ld.shared.f32 	%f59, [%r56+896];
	fma.rn.f32 	%f60, %f58, %f59, %f57;
	ld.shared.f32 	%f61, [%r8+60];
	ld.shared.f32 	%f62, [%r56+960];
	fma.rn.f32 	%f63, %f61, %f62, %f60;
	bar.sync 	0;
	ld.global.f32 	%f64, [%rd6+64];
	st.shared.f32 	[%r53], %f64;
	mul.wide.s32 	%rd10, %r95, 4;
	add.s64 	%rd11, %rd7, %rd10;
	ld.global.f32 	%f65, [%rd11];
	st.shared.f32 	[%r57], %f65;
	bar.sync 	0;
	ld.shared.f32 	%f66, [%r8];
	ld.shared.f32 	%f67, [%r56];
	fma.rn.f32 	%f68, %f66, %f67, %f63;
	ld.shared.f32 	%f69, [%r8+4];
	ld.shared.f32 	%f70, [%r56+64];
	fma.rn.f32 	%f71, %f69, %f70, %f68;
	ld.shared.f32 	%f72, [%r8+8];
	ld.shared.f32 	%f73, [%r56+128];
	fma.rn.f32 	%f74, %f72, %f73, %f71;
	ld.shared.f32 	%f75, [%r8+12];
	ld.shared.f32 	%f76, [%r56+192];
	fma.rn.f32 	%f77, %f75, %f76, %f74;
	ld.shared.f32 	%f78, [%r8+16];
	ld.shared.f32 	%f79, [%r56+256];
	fma.rn.f32 	%f80, %f78, %f79, %f77;
	ld.shared.f32 	%f81, [%r8+20];
	ld.shared.f32 	%f82, [%r56+320];
	fma.rn.f32 	%f83, %f81, %f82, %f80;
	ld.shared.f32 	%f84, [%r8+24];
	ld.shared.f32 	%f85, [%r56+384];
	fma.rn.f32 	%f86, %f84, %f85, %f83;
	ld.shared.f32 	%f87, [%r8+28];
	ld.shared.f32 	%f88, [%r56+448];
	fma.rn.f32 	%f89, %f87, %f88, %f86;
	ld.shared.f32 	%f90, [%r8+32];
	ld.shared.f32 	%f91, [%r56+512];
	fma.rn.f32 	%f92, %f90, %f91, %f89;
	ld.shared.f32 	%f93, [%r8+36];
	ld.shared.f32 	%f94, [%r56+576];
	fma.rn.f32 	%f95, %f93, %f94, %f92;
	ld.shared.f32 	%f96, [%r8+40];
	ld.shared.f32 	%f97, [%r56+640];
	fma.rn.f32 	%f98, %f96, %f97, %f95;
	ld.shared.f32 	%f99, [%r8+44];
	ld.shared.f32 	%f100, [%r56+704];
	fma.rn.f32 	%f101, %f99, %f100, %f98;
	ld.shared.f32 	%f102, [%r8+48];
	ld.shared.f32 	%f103, [%r56+768];
	fma.rn.f32 	%f104, %f102, %f103, %f101;
	ld.shared.f32 	%f105, [%r8+52];
	ld.shared.f32 	%f106, [%r56+832];
	fma.rn.f32 	%f107, %f105, %f106, %f104;
	ld.shared.f32 	%f108, [%r8+56];
	ld.shared.f32 	%f109, [%r56+896];
	fma.rn.f32 	%f110, %f108, %f109, %f107;
	ld.shared.f32 	%f111, [%r8+60];
	ld.shared.f32 	%f112, [%r56+960];
	fma.rn.f32 	%f113, %f111, %f112, %f110;
	bar.sync 	0;
	ld.global.f32 	%f114, [%rd6+128];
	st.shared.f32 	[%r53], %f114;
	mul.wide.s32 	%rd12, %r96, 4;
	add.s64 	%rd13, %rd7, %rd12;
	ld.global.f32 	%f115, [%rd13];
	st.shared.f32 	[%r57], %f115;
	bar.sync 	0;
	ld.shared.f32 	%f116, [%r8];
	ld.shared.f32 	%f117, [%r56];
	fma.rn.f32 	%f118, %f116, %f117, %f113;
	ld.shared.f32 	%f119, [%r8+4];
	ld.shared.f32 	%f120, [%r56+64];
	fma.rn.f32 	%f121, %f119, %f120, %f118;
	ld.shared.f32 	%f122, [%r8+8];
	ld.shared.f32 	%f123, [%r56+128];
	fma.rn.f32 	%f124, %f122, %f123, %f121;
	ld.shared.f32 	%f125, [%r8+12];
	ld.shared.f32 	%f126, [%r56+192];
	fma.rn.f32 	%f127, %f125, %f126, %f124;
	ld.shared.f32 	%f128, [%r8+16];
	ld.shared.f32 	%f129, [%r56+256];
	fma.rn.f32 	%f130, %f128, %f129, %f127;
	ld.shared.f32 	%f131, [%r8+20];
	ld.shared.f32 	%f132, [%r56+320];
	fma.rn.f32 	%f133, %f131, %f132, %f130;
	ld.shared.f32 	%f134, [%r8+24];
	ld.shared.f32 	%f135, [%r56+384];
	fma.rn.f32 	%f136, %f134, %f135, %f133;
	ld.shared.f32 	%f137, [%r8+28];
	ld.shared.f32 	%f138, [%r56+448];
	fma.rn.f32 	%f139, %f137, %f138, %f136;
	ld.shared.f32 	%f140, [%r8+32];
	ld.shared.f32 	%f141, [%r56+512];
	fma.rn.f32 	%f142, %f140, %f141, %f139;
	ld.shared.f32 	%f143, [%r8+36];
	ld.shared.f32 	%f144, [%r56+576];
	fma.rn.f32 	%f145, %f143, %f144, %f142;
	ld.shared.f32 	%f146, [%r8+40];
	ld.shared.f32 	%f147, [%r56+640];
	fma.rn.f32 	%f148, %f146, %f147, %f145;
	ld.shared.f32 	%f149, [%r8+44];
	ld.shared.f32 	%f150, [%r56+704];
	fma.rn.f32 	%f151, %f149, %f150, %f148;
	ld.shared.f32 	%f152, [%r8+48];
	ld.shared.f32 	%f153, [%r56+768];
	fma.rn.f32 	%f154, %f152, %f153, %f151;
	ld.shared.f32 	%f155, [%r8+52];
	ld.shared.f32 	%f156, [%r56+832];
	fma.rn.f32 	%f157, %f155, %f156, %f154;
	ld.shared.f32 	%f158, [%r8+56];
	ld.shared.f32 	%f159, [%r56+896];
	fma.rn.f32 	%f160, %f158, %f159, %f157;
	ld.shared.f32 	%f161, [%r8+60];
	ld.shared.f32 	%f162, [%r56+960];
	fma.rn.f32 	%f163, %f161, %f162, %f160;
	bar.sync 	0;
	ld.global.f32 	%f164, [%rd6+192];
	st.shared.f32 	[%r53], %f164;
	mul.wide.s32 	%rd14, %r97, 4;
	add.s64 	%rd15, %rd7, %rd14;
	ld.global.f32 	%f165, [%rd15];
	st.shared.f32 	[%r57], %f165;
	bar.sync 	0;
	ld.shared.f32 	%f166, [%r8];
	ld.shared.f32 	%f167, [%r56];
	fma.rn.f32 	%f168, %f166, %f167, %f163;
	ld.shared.f32 	%f169, [%r8+4];
	ld.shared.f32 	%f170, [%r56+64];
	fma.rn.f32 	%f171, %f169, %f170, %f168;
	ld.shared.f32 	%f172, [%r8+8];
	ld.shared.f32 	%f173, [%r56+128];
	fma.rn.f32 	%f174, %f172, %f173, %f171;
	ld.shared.f32 	%f175, [%r8+12];
	ld.shared.f32 	%f176, [%r56+192];
	fma.rn.f32 	%f177, %f175, %f176, %f174;
	ld.shared.f32 	%f178, [%r8+16];
	ld.shared.f32 	%f179, [%r56+256];
	fma.rn.f32 	%f180, %f178, %f179, %f177;
	ld.shared.f32 	%f181, [%r8+20];
	ld.shared.f32 	%f182, [%r56+320];
	fma.rn.f32 	%f183, %f181, %f182, %f180;
	ld.shared.f32 	%f184, [%r8+24];
	ld.shared.f32 	%f185, [%r56+384];
	fma.rn.f32 	%f186, %f184, %f185, %f183;
	ld.shared.f32 	%f187, [%r8+28];
	ld.shared.f32 	%f188, [%r56+448];
	fma.rn.f32 	%f189, %f187, %f188, %f186;
	ld.shared.f32 	%f190, [%r8+32];
	ld.shared.f32 	%f191, [%r56+512];
	fma.rn.f32 	%f192, %f190, %f191, %f189;
	ld.shared.f32 	%f193, [%r8+36];
	ld.shared.f32 	%f194, [%r56+576];
	fma.rn.f32 	%f195, %f193, %f194, %f192;
	ld.shared.f32 	%f196, [%r8+40];
	ld.shared.f32 	%f197, [%r56+640];
	fma.rn.f32 	%f198, %f196, %f197, %f195;
	ld.shared.f32 	%f199, [%r8+44];
	ld.shared.f32 	%f200, [%r56+704];
	fma.rn.f32 	%f201, %f199, %f200, %f198;
	ld.shared.f32 	%f202, [%r8+48];
	ld.shared.f32 	%f203, [%r56+768];
	fma.rn.f32 	%f204, %f202, %f203, %f201;
	ld.shared.f32 	%f205, [%r8+52];
	ld.shared.f32 	%f206, [%r56+832];
	fma.rn.f32 	%f207, %f205, %f206, %f204;
	ld.shared.f32 	%f208, [%r8+56];
	ld.shared.f32 	%f209, [%r56+896];
	fma.rn.f32 	%f210, %f208, %f209, %f207;
	ld.shared.f32 	%f211, [%r8+60];
	ld.shared.f32 	%f212, [%r56+960];
	fma.rn.f32 	%f367, %f211, %f212, %f210;
	bar.sync 	0;
	add.s32 	%r99, %r99, 4;
	add.s32 	%r98, %r98, 64;
	shl.b32 	%r58, %r90, 6;
	add.s32 	%r97, %r97, %r58;
	add.s32 	%r96, %r96, %r58;
	add.s32 	%r95, %r95, %r58;
	add.s32 	%r94, %r94, %r58;
	setp.ne.s32 	%p3, %r99, 0;
	@%p3 bra 	$L__BB2_3;
$L__BB2_4:
	and.b32  	%r28, %r6, 3;
	setp.eq.s32 	%p4, %r28, 0;
	@%p4 bra 	$L__BB2_9;
	setp.eq.s32 	%p5, %r28, 1;
	@%p5 bra 	$L__BB2_7;
	ld.param.u32 	%r91, [_Z12gemm1_kernelPKfS0_Pfiii_param_4];
	ld.param.u64 	%rd37, [_Z12gemm1_kernelPKfS0_Pfiii_param_1];
	ld.param.u64 	%rd34, [_Z12gemm1_kernelPKfS0_Pfiii_param_0];
	shl.b32 	%r59, %r101, 4;
	add.s32 	%r60, %r7, %r59;
	cvta.to.global.u64 	%rd16, %rd34;
	mul.wide.s32 	%rd17, %r60, 4;
	add.s64 	%rd18, %rd16, %rd17;
	ld.global.f32 	%f214, [%rd18];
	shl.b32 	%r62, %r1, 2;
	add.s32 	%r63, %r8, %r62;
	st.shared.f32 	[%r63], %f214;
	add.s32 	%r64, %r59, %r2;
	mad.lo.s32 	%r65, %r64, %r91, %r5;
	cvta.to.global.u64 	%rd19, %rd37;
	mul.wide.s32 	%rd20, %r65, 4;
	add.s64 	%rd21, %rd19, %rd20;
	ld.global.f32 	%f215, [%rd21];
	mov.u32 	%r67, _ZZ12gemm1_kernelPKfS0_PfiiiE3Nds;
	add.s32 	%r68, %r67, %r62;
	add.s32 	%r69, %r68, %r40;
	st.shared.f32 	[%r69], %f215;
	bar.sync 	0;
	ld.shared.f32 	%f216, [%r8];
	ld.shared.f32 	%f217, [%r68];
	fma.rn.f32 	%f218, %f216, %f217, %f367;
	ld.shared.f32 	%f219, [%r8+4];
	ld.shared.f32 	%f220, [%r68+64];
	fma.rn.f32 	%f221, %f219, %f220, %f218;
	ld.shared.f32 	%f222, [%r8+8];
	ld.shared.f32 	%f223, [%r68+128];
	fma.rn.f32 	%f224, %f222, %f223, %f221;
	ld.shared.f32 	%f225, [%r8+12];
	ld.shared.f32 	%f226, [%r68+192];
	fma.rn.f32 	%f227, %f225, %f226, %f224;
	ld.shared.f32 	%f228, [%r8+16];
	ld.shared.f32 	%f229, [%r68+256];
	fma.rn.f32 	%f230, %f228, %f229, %f227;
	ld.shared.f32 	%f231, [%r8+20];
	ld.shared.f32 	%f232, [%r68+320];
	fma.rn.f32 	%f233, %f231, %f232, %f230;
	ld.shared.f32 	%f234, [%r8+24];
	ld.shared.f32 	%f235, [%r68+384];
	fma.rn.f32 	%f236, %f234, %f235, %f233;
	ld.shared.f32 	%f237, [%r8+28];
	ld.shared.f32 	%f238, [%r68+448];
	fma.rn.f32 	%f239, %f237, %f238, %f236;
	ld.shared.f32 	%f240, [%r8+32];
	ld.shared.f32 	%f241, [%r68+512];
	fma.rn.f32 	%f242, %f240, %f241, %f239;
	ld.shared.f32 	%f243, [%r8+36];
	ld.shared.f32 	%f244, [%r68+576];
	fma.rn.f32 	%f245, %f243, %f244, %f242;
	ld.shared.f32 	%f246, [%r8+40];
	ld.shared.f32 	%f247, [%r68+640];
	fma.rn.f32 	%f248, %f246, %f247, %f245;
	ld.shared.f32 	%f249, [%r8+44];
	ld.shared.f32 	%f250, [%r68+704];
	fma.rn.f32 	%f251, %f249, %f250, %f248;
	ld.shared.f32 	%f252, [%r8+48];
	ld.shared.f32 	%f253, [%r68+768];
	fma.rn.f32 	%f254, %f252, %f253, %f251;
	ld.shared.f32 	%f255, [%r8+52];
	ld.shared.f32 	%f256, [%r68+832];
	fma.rn.f32 	%f257, %f255, %f256, %f254;
	ld.shared.f32 	%f258, [%r8+56];
	ld.shared.f32 	%f259, [%r68+896];
	fma.rn.f32 	%f260, %f258, %f259, %f257;
	ld.shared.f32 	%f261, [%r8+60];
	ld.shared.f32 	%f262, [%r68+960];
	fma.rn.f32 	%f263, %f261, %f262, %f260;
	bar.sync 	0;
	ld.global.f32 	%f264, [%rd18+64];
	st.shared.f32 	[%r63], %f264;
	add.s32 	%r70, %r64, 16;
	mad.lo.s32 	%r71, %r70, %r91, %r5;
	mul.wide.s32 	%rd22, %r71, 4;
	add.s64 	%rd23, %rd19, %rd22;
	ld.global.f32 	%f265, [%rd23];
	st.shared.f32 	[%r69], %f265;
	bar.sync 	0;
	ld.shared.f32 	%f266, [%r8];
	ld.shared.f32 	%f267, [%r68];
	fma.rn.f32 	%f268, %f266, %f267, %f263;
	ld.shared.f32 	%f269, [%r8+4];
	ld.shared.f32 	%f270, [%r68+64];
	fma.rn.f32 	%f271, %f269, %f270, %f268;
	ld.shared.f32 	%f272, [%r8+8];
	ld.shared.f32 	%f273, [%r68+128];
	fma.rn.f32 	%f274, %f272, %f273, %f271;
	ld.shared.f32 	%f275, [%r8+12];
	ld.shared.f32 	%f276, [%r68+192];
	fma.rn.f32 	%f277, %f275, %f276, %f274;
	ld.shared.f32 	%f278, [%r8+16];
	ld.shared.f32 	%f279, [%r68+256];
	fma.rn.f32 	%f280, %f278, %f279, %f277;
	ld.shared.f32 	%f281, [%r8+20];
	ld.shared.f32 	%f282, [%r68+320];
	fma.rn.f32 	%f283, %f281, %f282, %f280;
	ld.shared.f32 	%f284, [%r8+24];
	ld.shared.f32 	%f285, [%r68+384];
	fma.rn.f32 	%f286, %f284, %f285, %f283;
	ld.shared.f32 	%f287, [%r8+28];
	ld.shared.f32 	%f288, [%r68+448];
	fma.rn.f32 	%f289, %f287, %f288, %f286;
	ld.shared.f32 	%f290, [%r8+32];
	ld.shared.f32 	%f291, [%r68+512];
	fma.rn.f32 	%f292, %f290, %f291, %f289;
	ld.shared.f32 	%f293, [%r8+36];
	ld.shared.f32 	%f294, [%r68+576];
	fma.rn.f32 	%f295, %f293, %f294, %f292;
	ld.shared.f32 	%f296, [%r8+40];
	ld.shared.f32 	%f297, [%r68+640];
	fma.rn.f32 	%f298, %f296, %f297, %f295;
	ld.shared.f32 	%f299, [%r8+44];
	ld.shared.f32 	%f300, [%r68+704];
	fma.rn.f32 	%f301, %f299, %f300, %f298;
	ld.shared.f32 	%f302, [%r8+48];
	ld.shared.f32 	%f303, [%r68+768];
	fma.rn.f32 	%f304, %f302, %f303, %f301;
	ld.shared.f32 	%f305, [%r8+52];
	ld.shared.f32 	%f306, [%r68+832];
	fma.rn.f32 	%f307, %f305, %f306, %f304;
	ld.shared.f32 	%f308, [%r8+56];
	ld.shared.f32 	%f309, [%r68+896];
	fma.rn.f32 	%f310, %f308, %f309, %f307;
	ld.shared.f32 	%f311, [%r8+60];
	ld.shared.f32 	%f312, [%r68+960];
	fma.rn.f32 	%f367, %f311, %f312, %f310;
	bar.sync 	0;
	add.s32 	%r101, %r101, 2;
$L__BB2_7:
	and.b32  	%r72, %r6, 1;
	setp.eq.b32 	%p6, %r72, 1;
	not.pred 	%p7, %p6;
	@%p7 bra 	$L__BB2_9;
	ld.param.u32 	%r92, [_Z12gemm1_kernelPKfS0_Pfiii_param_4];
	ld.param.u64 	%rd38, [_Z12gemm1_kernelPKfS0_Pfiii_param_1];
	ld.param.u64 	%rd35, [_Z12gemm1_kernelPKfS0_Pfiii_param_0];
	shl.b32 	%r73, %r101, 4;
	add.s32 	%r74, %r7, %r73;
	cvta.to.global.u64 	%rd24, %rd35;
	mul.wide.s32 	%rd25, %r74, 4;
	add.s64 	%rd26, %rd24, %rd25;
	ld.global.f32 	%f313, [%rd26];
	shl.b32 	%r76, %r1, 2;
	add.s32 	%r77, %r8, %r76;
	st.shared.f32 	[%r77], %f313;
	add.s32 	%r78, %r73, %r2;
	mad.lo.s32 	%r79, %r78, %r92, %r5;
	cvta.to.global.u64 	%rd27, %rd38;
	mul.wide.s32 	%rd28, %r79, 4;
	add.s64 	%rd29, %rd27, %rd28;
	ld.global.f32 	%f314, [%rd29];
	mov.u32 	%r81, _ZZ12gemm1_kernelPKfS0_PfiiiE3Nds;
	add.s32 	%r82, %r81, %r76;
	add.s32 	%r83, %r82, %r40;
	st.shared.f32 	[%r83], %f314;
	bar.sync 	0;
	ld.shared.f32 	%f315, [%r8];
	ld.shared.f32 	%f316, [%r82];
	fma.rn.f32 	%f317, %f315, %f316, %f367;
	ld.shared.f32 	%f318, [%r8+4];
	ld.shared.f32 	%f319, [%r82+64];
	fma.rn.f32 	%f320, %f318, %f319, %f317;
	ld.shared.f32 	%f321, [%r8+8];
	ld.shared.f32 	%f322, [%r82+128];
	fma.rn.f32 	%f323, %f321, %f322, %f320;
	ld.shared.f32 	%f324, [%r8+12];
	ld.shared.f32 	%f325, [%r82+192];
	fma.rn.f32 	%f326, %f324, %f325, %f323;
	ld.shared.f32 	%f327, [%r8+16];
	ld.shared.f32 	%f328, [%r82+256];
	fma.rn.f32 	%f329, %f327, %f328, %f326;
	ld.shared.f32 	%f330, [%r8+20];
	ld.shared.f32 	%f331, [%r82+320];
	fma.rn.f32 	%f332, %f330, %f331, %f329;
	ld.shared.f32 	%f333, [%r8+24];
	ld.shared.f32 	%f334, [%r82+384];
	fma.rn.f32 	%f335, %f333, %f334, %f332;
	ld.shared.f32 	%f336, [%r8+28];
	ld.shared.f32 	%f337, [%r82+448];
	fma.rn.f32 	%f338, %f336, %f337, %f335;
	ld.shared.f32 	%f339, [%r8+32];
	ld.shared.f32 	%f340, [%r82+512];
	fma.rn.f32 	%f341, %f339, %f340, %f338;
	ld.shared.f32 	%f342, [%r8+36];
	ld.shared.f32 	%f343, [%r82+576];
	fma.rn.f32 	%f344, %f342, %f343, %f341;
	ld.shared.f32 	%f345, [%r8+40];
	ld.shared.f32 	%f346, [%r82+640];
	fma.rn.f32 	%f347, %f345, %f346, %f344;
	ld.shared.f32 	%f348, [%r8+44];
	ld.shared.f32 	%f349, [%r82+704];
	fma.rn.f32 	%f350, %f348, %f349, %f347;
	ld.shared.f32 	%f351, [%r8+48];
	ld.shared.f32 	%f352, [%r82+768];
	fma.rn.f32 	%f353, %f351, %f352, %f350;
	ld.shared.f32 	%f354, [%r8+52];
	ld.shared.f32 	%f355, [%r82+832];
	fma.rn.f32 	%f356, %f354, %f355, %f353;
	ld.shared.f32 	%f357, [%r8+56];
	ld.shared.f32 	%f358, [%r82+896];
	fma.rn.f32 	%f359, %f357, %f358, %f356;
	ld.shared.f32 	%f360, [%r8+60];
	ld.shared.f32 	%f361, [%r82+960];
	fma.rn.f32 	%f367, %f360, %f361, %f359;
	bar.sync 	0;
$L__BB2_9:
	ld.param.u32 	%r93, [_Z12gemm1_kernelPKfS0_Pfiii_param_4];
	ld.param.u64 	%rd39, [_Z12gemm1_kernelPKfS0_Pfiii_param_2];
	cvta.to.global.u64 	%rd30, %rd39;
	mad.lo.s32 	%r88, %r93, %r3, %r5;
	mul.wide.s32 	%rd31, %r88, 4;
	add.s64 	%rd32, %rd30, %rd31;
	st.global.f32 	[%rd32], %f367;
	ret;

}
	// .globl	_Z12gemm2_kernelPKfS0_Pfiii
.visible .entry _Z12gemm2_kernelPKfS0_Pfiii(
	.param .u64 .ptr .align 1 _Z12gemm2_kernelPKfS0_Pfiii_param_0,
	.param .u64 .ptr .align 1 _Z12gemm2_kernelPKfS0_Pfiii_param_1,
	.param .u64 .ptr .align 1 _Z12gemm2_kernelPKfS0_Pfiii_param_2,
	.param .u32 _Z12gemm2_kernelPKfS0_Pfiii_param_3,
	.param .u32 _Z12gemm2_kernelPKfS0_Pfiii_param_4,
	.param .u32 _Z12gemm2_kernelPKfS0_Pfiii_param_5
)
{
	.reg .pred 	%p<4>;
	.reg .b32 	%r<69>;
	.reg .b32 	%f<539>;
	.reg .b64 	%rd<49>;
	// demoted variable
	.shared .align 4096 .b8 _ZZ12gemm2_kernelPKfS0_PfiiiE5Mtile[4096];
	// demoted variable
	.shared .align 4096 .b8 _ZZ12gemm2_kernelPKfS0_PfiiiE5Ntile[4096];
	ld.param.u64 	%rd8, [_Z12gemm2_kernelPKfS0_Pfiii_param_0];
	ld.param.u64 	%rd9, [_Z12gemm2_kernelPKfS0_Pfiii_param_1];
	ld.param.u64 	%rd10, [_Z12gemm2_kernelPKfS0_Pfiii_param_2];
	ld.param.u32 	%r12, [_Z12gemm2_kernelPKfS0_Pfiii_param_4];
	ld.param.u32 	%r13, [_Z12gemm2_kernelPKfS0_Pfiii_param_5];
	cvta.to.global.u64 	%rd11, %rd9;
	cvta.to.global.u64 	%rd12, %rd8;
	mov.u32 	%r14, %tid.x;
	shr.u32 	%r15, %r14, 5;
	mov.u32 	%r16, %ctaid.y;
	shl.b32 	%r17, %r16, 7;
	shr.u32 	%r18, %r14, 1;
	add.s32 	%r19, %r17, %r18;
	mul.lo.s32 	%r20, %r13, %r19;
	cvt.u64.u32 	%rd13, %r20;
	shl.b32 	%r21, %r14, 2;
	and.b32  	%r22, %r21, 4;
	cvt.u64.u32 	%rd14, %r22;
	add.s64 	%rd15, %rd13, %rd14;
	shl.b64 	%rd16, %rd15, 2;
	add.s64 	%rd47, %rd12, %rd16;
	mul.lo.s32 	%r23, %r12, %r15;
	cvt.u64.u32 	%rd17, %r23;
	mov.u32 	%r24, %ctaid.x;
	shl.b32 	%r25, %r24, 7;
	and.b32  	%r26, %r21, 124;
	or.b32  	%r27, %r26, %r25;
	cvt.u64.u32 	%rd18, %r27;
	add.s64 	%rd19, %rd18, %rd17;
	shl.b64 	%rd20, %rd19, 2;
	add.s64 	%rd48, %rd11, %rd20;
	and.b32  	%r28, %r18, 480;
	and.b32  	%r29, %r18, 12;
	or.b32  	%r30, %r29, %r17;
	add.s32 	%r31, %r30, %r28;
	mul.lo.s32 	%r32, %r12, %r31;
	cvt.u64.u32 	%rd21, %r32;
	shl.b32 	%r33, %r14, 1;
	and.b32  	%r34, %r33, 64;
	and.b32  	%r35, %r21, 28;
	or.b32  	%r36, %r35, %r25;
	or.b32  	%r37, %r36, %r34;
	cvt.u64.u32 	%rd22, %r37;
	add.s64 	%rd23, %rd21, %rd22;
	shl.b64 	%rd24, %rd23, 2;
	add.s64 	%rd3, %rd10, %rd24;
	setp.lt.s32 	%p1, %r13, 8;
	mov.f32 	%f411, 0f00000000;
	mov.f32 	%f412, %f411;
	mov.f32 	%f413, %f411;
	mov.f32 	%f414, %f411;
	mov.f32 	%f415, %f411;
	mov.f32 	%f416, %f411;
	mov.f32 	%f417, %f411;
	mov.f32 	%f418, %f411;
	mov.f32 	%f419, %f411;
	mov.f32 	%f420, %f411;
	mov.f32 	%f421, %f411;
	mov.f32 	%f422, %f411;
	mov.f32 	%f423, %f411;
	mov.f32 	%f424, %f411;
	mov.f32 	%f425, %f411;
	mov.f32 	%f426, %f411;
	mov.f32 	%f427, %f411;
	mov.f32 	%f428, %f411;
	mov.f32 	%f429, %f411;
	mov.f32 	%f430, %f411;
	mov.f32 	%f431, %f411;
	mov.f32 	%f432, %f411;
	mov.f32 	%f433, %f411;
	mov.f32 	%f434, %f411;
	mov.f32 	%f435, %f411;
	mov.f32 	%f436, %f411;
	mov.f32 	%f437, %f411;
	mov.f32 	%f438, %f411;
	mov.f32 	%f439, %f411;
	mov.f32 	%f440, %f411;
	mov.f32 	%f441, %f411;
	mov.f32 	%f442, %f411;
	mov.f32 	%f443, %f411;
	mov.f32 	%f444, %f411;
	mov.f32 	%f445, %f411;
	mov.f32 	%f446, %f411;
	mov.f32 	%f447, %f411;
	mov.f32 	%f448, %f411;
	mov.f32 	%f449, %f411;
	mov.f32 	%f450, %f411;
	mov.f32 	%f451, %f411;
	mov.f32 	%f452, %f411;
	mov.f32 	%f453, %f411;
	mov.f32 	%f454, %f411;
	mov.f32 	%f455, %f411;
	mov.f32 	%f456, %f411;
	mov.f32 	%f457, %f411;
	mov.f32 	%f458, %f411;
	mov.f32 	%f459, %f411;
	mov.f32 	%f460, %f411;
	mov.f32 	%f461, %f411;
	mov.f32 	%f462, %f411;
	mov.f32 	%f463, %f411;
	mov.f32 	%f464, %f411;
	mov.f32 	%f465, %f411;
	mov.f32 	%f466, %f411;
	mov.f32 	%f467, %f411;
	mov.f32 	%f468, %f411;
	mov.f32 	%f469, %f411;
	mov.f32 	%f470, %f411;
	mov.f32 	%f471, %f411;
	mov.f32 	%f472, %f411;
	mov.f32 	%f473, %f411;
	mov.f32 	%f474, %f411;
	@%p1 bra 	$L__BB3_5;
	shr.s32 	%r39, %r13, 31;
	shr.u32 	%r40, %r39, 29;
	add.s32 	%r41, %r13, %r40;
	shr.s32 	%r1, %r41, 3;
	mov.b32 	%r65, 0;
	mov.f32 	%f411, 0f00000000;
$L__BB3_2:
	mov.u32 	%r43, %tid.x;
	shl.b32 	%r44, %r43, 1;
	and.b32  	%r45, %r44, 64;
	shl.b32 	%r46, %r43, 2;
	and.b32  	%r47, %r46, 28;
	or.b32  	%r48, %r45, %r47;
	shl.b32 	%r49, %r48, 2;
	mov.u32 	%r50, _ZZ12gemm2_kernelPKfS0_PfiiiE5Ntile;
	add.s32 	%r67, %r50, %r49;
	shr.u32 	%r51, %r43, 1;
	and.b32  	%r52, %r44, 1968;
	mov.u32 	%r53, _ZZ12gemm2_kernelPKfS0_PfiiiE5Mtile;
	add.s32 	%r68, %r53, %r52;
	ld.global.v4.f32 	{%f259, %f260, %f261, %f262}, [%rd47];
	shl.b32 	%r54, %r43, 9;
	and.b32  	%r55, %r54, 512;
	or.b32  	%r56, %r55, %r51;
	shl.b32 	%r57, %r56, 2;
	add.s32 	%r58, %r53, %r57;
	st.shared.f32 	[%r58], %f259;
	st.shared.f32 	[%r58+512], %f260;
	st.shared.f32 	[%r58+1024], %f261;
	st.shared.f32 	[%r58+1536], %f262;
	ld.global.v4.f32 	{%f263, %f264, %f265, %f266}, [%rd48];
	shl.b32 	%r59, %r43, 4;
	add.s32 	%r60, %r50, %r59;
	st.shared.v4.f32 	[%r60], {%f263, %f264, %f265, %f266};
	bar.sync 	0;
	mov.b32 	%r66, 0;
$L__BB3_3:
	ld.shared.v4.f32 	{%f267, %f268, %f269, %f270}, [%r68];
	ld.shared.v4.f32 	{%f271, %f272, %f273, %f274}, [%r67];
	fma.rn.f32 	%f474, %f267, %f271, %f474;
	fma.rn.f32 	%f473, %f267, %f272, %f473;
	fma.rn.f32 	%f472, %f267, %f273, %f472;
	fma.rn.f32 	%f471, %f267, %f274, %f471;
	fma.rn.f32 	%f466, %f268, %f271, %f466;
	fma.rn.f32 	%f465, %f268, %f272, %f465;
	fma.rn.f32 	%f464, %f268, %f273, %f464;
	fma.rn.f32 	%f463, %f268, %f274, %f463;
	fma.rn.f32 	%f458, %f269, %f271, %f458;
	fma.rn.f32 	%f457, %f269, %f272, %f457;
	fma.rn.f32 	%f456, %f269, %f273, %f456;
	fma.rn.f32 	%f455, %f269, %f274, %f455;
	fma.rn.f32 	%f450, %f270, %f271, %f450;
	fma.rn.f32 	%f449, %f270, %f272, %f449;
	fma.rn.f32 	%f448, %f270, %f273, %f448;
	fma.rn.f32 	%f447, %f270, %f274, %f447;
	ld.shared.v4.f32 	{%f275, %f276, %f277, %f278}, [%r67+128];
	fma.rn.f32 	%f470, %f267, %f275, %f470;
	fma.rn.f32 	%f469, %f267, %f276, %f469;
	fma.rn.f32 	%f468, %f267, %f277, %f468;
	fma.rn.f32 	%f467, %f267, %f278, %f467;
	fma.rn.f32 	%f462, %f268, %f275, %f462;
	fma.rn.f32 	%f461, %f268, %f276, %f461;
	fma.rn.f32 	%f460, %f268, %f277, %f460;
	fma.rn.f32 	%f459, %f268, %f278, %f459;
	fma.rn.f32 	%f454, %f269, %f275, %f454;
	fma.rn.f32 	%f453, %f269, %f276, %f453;
	fma.rn.f32 	%f452, %f269, %f277, %f452;
	fma.rn.f32 	%f451, %f269, %f278, %f451;
	fma.rn.f32 	%f446, %f270, %f275, %f446;
	fma.rn.f32 	%f445, %f270, %f276, %f445;
	fma.rn.f32 	%f444, %f270, %f277, %f444;
	fma.rn.f32 	%f443, %f270, %f278, %f443;
	ld.shared.v4.f32 	{%f279, %f280, %f281, %f282}, [%r68+64];
	fma.rn.f32 	%f442, %f279, %f271, %f442;
	fma.rn.f32 	%f441, %f279, %f272, %f441;
	fma.rn.f32 	%f440, %f279, %f273, %f440;
	fma.rn.f32 	%f439, %f279, %f274, %f439;
	fma.rn.f32 	%f438, %f279, %f275, %f438;
	fma.rn.f32 	%f437, %f279, %f276, %f437;
	fma.rn.f32 	%f436, %f279, %f277, %f436;
	fma.rn.f32 	%f435, %f279, %f278, %f435;
	fma.rn.f32 	%f434, %f280, %f271, %f434;
	fma.rn.f32 	%f433, %f280, %f272, %f433;
	fma.rn.f32 	%f432, %f280, %f273, %f432;
	fma.rn.f32 	%f431, %f280, %f274, %f431;
	fma.rn.f32 	%f430, %f280, %f275, %f430;
	fma.rn.f32 	%f429, %f280, %f276, %f429;
	fma.rn.f32 	%f428, %f280, %f277, %f428;
	fma.rn.f32 	%f427, %f280, %f278, %f427;
	fma.rn.f32 	%f426, %f281, %f271, %f426;
	fma.rn.f32 	%f425, %f281, %f272, %f425;
	fma.rn.f32 	%f424, %f281, %f273, %f424;
	fma.rn.f32 	%f423, %f281, %f274, %f423;
	fma.rn.f32 	%f422, %f281, %f275, %f422;
	fma.rn.f32 	%f421, %f281, %f276, %f421;
	fma.rn.f32 	%f420, %f281, %f277, %f420;
	fma.rn.f32 	%f419, %f281, %f278, %f419;
	fma.rn.f32 	%f418, %f282, %f271, %f418;
	fma.rn.f32 	%f417, %f282, %f272, %f417;
	fma.rn.f32 	%f416, %f282, %f273, %f416;
	fma.rn.f32 	%f415, %f282, %f274, %f415;
	fma.rn.f32 	%f414, %f282, %f275, %f414;
	fma.rn.f32 	%f413, %f282, %f276, %f413;
	fma.rn.f32 	%f412, %f282, %f277, %f412;
	fma.rn.f32 	%f411, %f282, %f278, %f411;
	add.s32 	%r66, %r66, 1;
	setp.ne.s32 	%p2, %r66, 8;
	add.s32 	%r68, %r68, 512;
	add.s32 	%r67, %r67, 512;
	@%p2 bra 	$L__BB3_3;
	ld.param.u32 	%r63, [_Z12gemm2_kernelPKfS0_Pfiii_param_4];
	shl.b32 	%r61, %r63, 3;
	add.s64 	%rd47, %rd47, 32;
	mul.wide.s32 	%rd25, %r61, 4;
	add.s64 	%rd48, %rd48, %rd25;
	bar.sync 	0;
	add.s32 	%r65, %r65, 1;
	setp.ne.s32 	%p3, %r65, %r1;
	@%p3 bra 	$L__BB3_2;
$L__BB3_5:
	ld.param.u32 	%r64, [_Z12gemm2_kernelPKfS0_Pfiii_param_4];
	cvt.s64.s32 	%rd42, %r64;
	// begin inline asm
	st.global.v4.f32 [%rd3], {%f474, %f473, %f472, %f471};

	// end inline asm
	add.s64 	%rd27, %rd3, 128;
	// begin inline asm
	st.global.v4.f32 [%rd27], {%f470, %f469, %f468, %f467};

	// end inline asm
	mul.wide.s32 	%rd43, %r64, 4;
	add.s64 	%rd28, %rd3, %rd43;
	// begin inline asm
	st.global.v4.f32 [%rd28], {%f466, %f465, %f464, %f463};

	// end inline asm
	add.s64 	%rd29, %rd28, 128;
	// begin inline asm
	st.global.v4.f32 [%rd29], {%f462, %f461, %f460, %f459};

	// end inline asm
	add.s64 	%rd30, %rd28, %rd43;
	// begin inline asm
	st.global.v4.f32 [%rd30], {%f458, %f457, %f456, %f455};

	// end inline asm
	add.s64 	%rd31, %rd30, 128;
	// begin inline asm
	st.global.v4.f32 [%rd31], {%f454, %f453, %f452, %f451};

	// end inline asm
	add.s64 	%rd32, %rd30, %rd43;
	// begin inline asm
	st.global.v4.f32 [%rd32], {%f450, %f449, %f448, %f447};

	// end inline asm
	add.s64 	%rd33, %rd32, 128;
	// begin inline asm
	st.global.v4.f32 [%rd33], {%f446, %f445, %f444, %f443};

	// end inline asm
	mul.lo.s32 	%r62, %r64, 12;
	cvt.s64.s32 	%rd44, %r62;
	add.s64 	%rd45, %rd42, %rd44;
	shl.b64 	%rd46, %rd45, 2;
	add.s64 	%rd34, %rd32, %rd46;
	// begin inline asm
	st.global.v4.f32 [%rd34], {%f442, %f441, %f440, %f439};

	// end inline asm
	add.s64 	%rd35, %rd34, 128;
	// begin inline asm
	st.global.v4.f32 [%rd35], {%f438, %f437, %f436, %f435};

	// end inline asm
	add.s64 	%rd36, %rd34, %rd43;
	// begin inline asm
	st.global.v4.f32 [%rd36], {%f434, %f433, %f432, %f431};

	// end inline asm
	add.s64 	%rd37, %rd36, 128;
	// begin inline asm
	st.global.v4.f32 [%rd37], {%f430, %f429, %f428, %f427};

	// end inline asm
	add.s64 	%rd38, %rd36, %rd43;
	// begin inline asm
	st.global.v4.f32 [%rd38], {%f426, %f425, %f424, %f423};

	// end inline asm
	add.s64 	%rd39, %rd38, 128;
	// begin inline asm
	st.global.v4.f32 [%rd39], {%f422, %f421, %f420, %f419};

	// end inline asm
	add.s64 	%rd40, %rd38, %rd43;
	// begin inline asm
	st.global.v4.f32 [%rd40], {%f418, %f417, %f416, %f415};

	// end inline asm
	add.s64 	%rd41, %rd40, 128;
	// begin inline asm
	st.global.v4.f32 [%rd41], {%f414, %f413, %f412, %f411};

	// end inline asm
	ret;

}


// ===== COMPILED SASS (sm_100) =====

	.target	sm_100

	.elftype	@"ET_EXEC"


//--------------------- .note.nv.tkinfo           --------------------------
	.section	.note.nv.tkinfo,"",@"SHT_NOTE"
	.sectionflags	@"SHF_NOTE_NV_TKINFO"
	.tkinfo
        /*0018*/ 	.word	0x00000002
        /*0030*/ 	.string	""
        /*0030*/ 	.string	"ptxas"
        /*0030*/ 	.string	"Cuda compilation tools, release 13.0, V13.0.88"
        /*0030*/ 	.string	"Build cuda_13.0.r13.0/compiler.36424714_0"
        /*0030*/ 	.string	"-arch sm_100 -m 64 "



//--------------------- .note.nv.cuinfo           --------------------------
	.section	.note.nv.cuinfo,"",@"SHT_NOTE"
	.sectionflags	@"SHF_NOTE_NV_CUINFO"
        /*0018*/ 	.short	0x0002
        /*001a*/ 	.short	0x0064
        /*001c*/ 	.short	0x0082
	.zero		2


//--------------------- .nv.info                  --------------------------
	.section	.nv.info,"",@"SHT_CUDA_INFO"
	.align	4


	//----- nvinfo : EIATTR_REGCOUNT
	.align		4
        /*0000*/ 	.byte	0x04, 0x2f
        /*0002*/ 	.short	(.L_2 - .L_1)
	.align		4
.L_1:
        /*0004*/ 	.word	index@(_Z12gemm0_kernelPKfS0_Pfiii)
        /*0008*/ 	.word	0x00000020


	//----- nvinfo : EIATTR_FRAME_SIZE
	.align		4
.L_2:
        /*000c*/ 	.byte	0x04, 0x11
        /*000e*/ 	.short	(.L_4 - .L_3)
	.align		4
.L_3:
        /*0010*/ 	.word	index@(_Z12gemm0_kernelPKfS0_Pfiii)
        /*0014*/ 	.word	0x00000000


	//----- nvinfo : EIATTR_REGCOUNT
	.align		4
.L_4:
        /*0018*/ 	.byte	0x04, 0x2f
        /*001a*/ 	.short	(.L_6 - .L_5)
	.align		4
.L_5:
        /*001c*/ 	.word	index@(_Z12hello_kernelv)
        /*0020*/ 	.word	0x00000018


	//----- nvinfo : EIATTR_FRAME_SIZE
	.align		4
.L_6:
        /*0024*/ 	.byte	0x04, 0x11
        /*0026*/ 	.short	(.L_8 - .L_7)
	.align		4
.L_7:
        /*0028*/ 	.word	index@(_Z12hello_kernelv)
        /*002c*/ 	.word	0x00000000


	//----- nvinfo : EIATTR_REGCOUNT
	.align		4
.L_8:
        /*0030*/ 	.byte	0x04, 0x2f
        /*0032*/ 	.short	(.L_10 - .L_9)
	.align		4
.L_9:
        /*0034*/ 	.word	index@(_Z12gemm1_kernelPKfS0_Pfiii)
        /*0038*/ 	.word	0x00000020


	//----- nvinfo : EIATTR_FRAME_SIZE
	.align		4
.L_10:
        /*003c*/ 	.byte	0x04, 0x11
        /*003e*/ 	.short	(.L_12 - .L_11)
	.align		4
.L_11:
        /*0040*/ 	.word	index@(_Z12gemm1_kernelPKfS0_Pfiii)
        /*0044*/ 	.word	0x00000000


	//----- nvinfo : EIATTR_REGCOUNT
	.align		4
.L_12:
        /*0048*/ 	.byte	0x04, 0x2f
        /*004a*/ 	.short	(.L_14 - .L_13)
	.align		4
.L_13:
        /*004c*/ 	.word	index@(_Z12gemm2_kernelPKfS0_Pfiii)
        /*0050*/ 	.word	0x0000006d


	//----- nvinfo : EIATTR_FRAME_SIZE
	.align		4
.L_14:
        /*0054*/ 	.byte	0x04, 0x11
        /*0056*/ 	.short	(.L_16 - .L_15)
	.align		4
.L_15:
        /*0058*/ 	.word	index@(_Z12gemm2_kernelPKfS0_Pfiii)
        /*005c*/ 	.word	0x00000000


	//----- nvinfo : EIATTR_MIN_STACK_SIZE
	.align		4
.L_16:
        /*0060*/ 	.byte	0x04, 0x12
        /*0062*/ 	.short	(.L_18 - .L_17)
	.align		4
.L_17:
        /*0064*/ 	.word	index@(_Z12gemm2_kernelPKfS0_Pfiii)
        /*0068*/ 	.word	0x00000000


	//----- nvinfo : EIATTR_MIN_STACK_SIZE
	.align		4
.L_18:
        /*006c*/ 	.byte	0x04, 0x12
        /*006e*/ 	.short	(.L_20 - .L_19)
	.align		4
.L_19:
        /*0070*/ 	.word	index@(_Z12gemm1_kernelPKfS0_Pfiii)
        /*0074*/ 	.word	0x00000000


	//----- nvinfo : EIATTR_MIN_STACK_SIZE
	.align		4
.L_20:
        /*0078*/ 	.byte	0x04, 0x12
        /*007a*/ 	.short	(.L_22 - .L_21)
	.align		4
.L_21:
        /*007c*/ 	.word	index@(_Z12hello_kernelv)
        /*0080*/ 	.word	0x00000000


	//----- nvinfo : EIATTR_MIN_STACK_SIZE
	.align		4
.L_22:
        /*0084*/ 	.byte	0x04, 0x12
        /*0086*/ 	.short	(.L_24 - .L_23)
	.align		4
.L_23:
        /*0088*/ 	.word	index@(_Z12gemm0_kernelPKfS0_Pfiii)
        /*008c*/ 	.word	0x00000000
.L_24:


//--------------------- .nv.compat                --------------------------
	.section	.nv.compat,"",@"SHT_CUDA_COMPAT_INFO"
	.align	4
        /*0000*/ 	.byte	0x02, 0x09, 0x00, 0x00, 0x02, 0x02, 0x01, 0x00, 0x02, 0x05, 0x05, 0x00, 0x03, 0x07, 0x01, 0x01
        /*0010*/ 	.byte	0x02, 0x03, 0x00, 0x00, 0x02, 0x06, 0x01, 0x00, 0x04, 0x0b, 0x08, 0x00, 0x09, 0x00, 0x00, 0x00
        /*0020*/ 	.byte	0x00, 0x00, 0x00, 0x00


//--------------------- .nv.info._Z12gemm2_kernelPKfS0_Pfiii --------------------------
	.section	.nv.info._Z12gemm2_kernelPKfS0_Pfiii,"",@"SHT_CUDA_INFO"
	.sectionflags	@""
	.align	4


	//----- nvinfo : EIATTR_CUDA_API_VERSION
	.align		4
        /*0000*/ 	.byte	0x04, 0x37
        /*0002*/ 	.short	(.L_26 - .L_25)
.L_25:
        /*0004*/ 	.word	0x00000082


	//----- nvinfo : EIATTR_KPARAM_INFO
	.align		4
.L_26:
        /*0008*/ 	.byte	0x04, 0x17
        /*000a*/ 	.short	(.L_28 - .L_27)
.L_27:
        /*000c*/ 	.word	0x00000000
        /*0010*/ 	.short	0x0005
        /*0012*/ 	.short	0x0020
        /*0014*/ 	.byte	0x00, 0xf0, 0x11, 0x00


	//----- nvinfo : EIATTR_KPARAM_INFO
	.align		4
.L_28:
        /*0018*/ 	.byte	0x04, 0x17
        /*001a*/ 	.short	(.L_30 - .L_29)
.L_29:
        /*001c*/ 	.word	0x00000000
        /*0020*/ 	.short	0x0004
        /*0022*/ 	.short	0x001c
        /*0024*/ 	.byte	0x00, 0xf0, 0x11, 0x00


	//----- nvinfo : EIATTR_KPARAM_INFO
	.align		4
.L_30:
        /*0028*/ 	.byte	0x04, 0x17
        /*002a*/ 	.short	(.L_32 - .L_31)
.L_31:
        /*002c*/ 	.word	0x00000000
        /*0030*/ 	.short	0x0003
        /*0032*/ 	.short	0x0018
        /*0034*/ 	.byte	0x00, 0xf0, 0x11, 0x00


	//----- nvinfo : EIATTR_KPARAM_INFO
	.align		4
.L_32:
        /*0038*/ 	.byte	0x04, 0x17
        /*003a*/ 	.short	(.L_34 - .L_33)
.L_33:
        /*003c*/ 	.word	0x00000000
        /*0040*/ 	.short	0x0002
        /*0042*/ 	.short	0x0010
        /*0044*/ 	.byte	0x00, 0xf5, 0x21, 0x00


	//----- nvinfo : EIATTR_KPARAM_INFO
	.align		4
.L_34:
        /*0048*/ 	.byte	0x04, 0x17
        /*004a*/ 	.short	(.L_36 - .L_35)
.L_35:
        /*004c*/ 	.word	0x00000000
        /*0050*/ 	.short	0x0001
        /*0052*/ 	.short	0x0008
        /*0054*/ 	.byte	0x00, 0xf5, 0x21, 0x00


	//----- nvinfo : EIATTR_KPARAM_INFO
	.align		4
.L_36:
        /*0058*/ 	.byte	0x04, 0x17
        /*005a*/ 	.short	(.L_38 - .L_37)
.L_37:
        /*005c*/ 	.word	0x00000000
        /*0060*/ 	.short	0x0000
        /*0062*/ 	.short	0x0000
        /*0064*/ 	.byte	0x00, 0xf5, 0x21, 0x00


	//----- nvinfo : EIATTR_SPARSE_MMA_MASK
	.align		4
.L_38:
        /*0068*/ 	.byte	0x03, 0x50
        /*006a*/ 	.short	0x0000


	//----- nvinfo : EIATTR_MAXREG_COUNT
	.align		4
        /*006c*/ 	.byte	0x03, 0x1b
        /*006e*/ 	.short	0x00ff


	//----- nvinfo : EIATTR_NUM_BARRIERS
	.align		4
        /*0070*/ 	.byte	0x02, 0x4c
        /*0072*/ 	.byte	0x01
	.zero		1


	//----- nvinfo : EIATTR_MERCURY_ISA_VERSION
	.align		4
        /*0074*/ 	.byte	0x03, 0x5f
        /*0076*/ 	.short	0x0101


	//----- nvinfo : EIATTR_VRC_CTA_INIT_COUNT
	.align		4
        /*0078*/ 	.byte	0x02, 0x4a
	.zero		1
	.zero		1


	//----- nvinfo : EIATTR_EXIT_INSTR_OFFSETS
	.align		4
        /*007c*/ 	.byte	0x04, 0x1c
        /*007e*/ 	.short	(.L_40 - .L_39)


	//   ....[0]....
.L_39:
        /*0080*/ 	.word	0x00001a40


	//----- nvinfo : EIATTR_CBANK_PARAM_SIZE
	.align		4
.L_40:
        /*0084*/ 	.byte	0x03, 0x19
        /*0086*/ 	.short	0x0024


	//----- nvinfo : EIATTR_PARAM_CBANK
	.align		4
        /*0088*/ 	.byte	0x04, 0x0a
        /*008a*/ 	.short	(.L_42 - .L_41)
	.align		4
.L_41:
        /*008c*/ 	.word	index@(.nv.constant0._Z12gemm2_kernelPKfS0_Pfiii)
        /*0090*/ 	.short	0x0380
        /*0092*/ 	.short	0x0024


	//----- nvinfo : EIATTR_SW_WAR
	.align		4
.L_42:
        /*0094*/ 	.byte	0x04, 0x36
        /*0096*/ 	.short	(.L_44 - .L_43)
.L_43:
        /*0098*/ 	.word	0x00000008
.L_44:


//--------------------- .nv.info._Z12gemm1_kernelPKfS0_Pfiii --------------------------
	.section	.nv.info._Z12gemm1_kernelPKfS0_Pfiii,"",@"SHT_CUDA_INFO"
	.sectionflags	@""
	.align	4


	//----- nvinfo : EIATTR_CUDA_API_VERSION
	.align		4
        /*0000*/ 	.byte	0x04, 0x37
        /*0002*/ 	.short	(.L_46 - .L_45)
.L_45:
        /*0004*/ 	.word	0x00000082


	//----- nvinfo : EIATTR_KPARAM_INFO
	.align		4
.L_46:
        /*0008*/ 	.byte	0x04, 0x17
        /*000a*/ 	.short	(.L_48 - .L_47)
.L_47:
        /*000c*/ 	.word	0x00000000
        /*0010*/ 	.short	0x0005
        /*0012*/ 	.short	0x0020
        /*0014*/ 	.byte	0x00, 0xf0, 0x11, 0x00


	//----- nvinfo : EIATTR_KPARAM_INFO
	.align		4
.L_48:
        /*0018*/ 	.byte	0x04, 0x17
        /*001a*/ 	.short	(.L_50 - .L_49)
.L_49:
        /*001c*/ 	.word	0x00000000
        /*0020*/ 	.short	0x0004
        /*0022*/ 	.short	0x001c
        /*0024*/ 	.byte	0x00, 0xf0, 0x11, 0x00


	//----- nvinfo : EIATTR_KPARAM_INFO
	.align		4
.L_50:
        /*0028*/ 	.byte	0x04, 0x17
        /*002a*/ 	.short	(.L_52 - .L_51)
.L_51:
        /*002c*/ 	.word	0x00000000
        /*0030*/ 	.short	0x0003
        /*0032*/ 	.short	0x0018
        /*0034*/ 	.byte	0x00, 0xf0, 0x11, 0x00


	//----- nvinfo : EIATTR_KPARAM_INFO
	.align		4
.L_52:
        /*0038*/ 	.byte	0x04, 0x17
        /*003a*/ 	.short	(.L_54 - .L_53)
.L_53:
        /*003c*/ 	.word	0x00000000
        /*0040*/ 	.short	0x0002
        /*0042*/ 	.short	0x0010
        /*0044*/ 	.byte	0x00, 0xf5, 0x21, 0x00


	//----- nvinfo : EIATTR_KPARAM_INFO
	.align		4
.L_54:
        /*0048*/ 	.byte	0x04, 0x17
        /*004a*/ 	.short	(.L_56 - .L_55)
.L_55:
        /*004c*/ 	.word	0x00000000
        /*0050*/ 	.short	0x0001
        /*0052*/ 	.short	0x0008
        /*0054*/ 	.byte	0x00, 0xf5, 0x21, 0x00


	//----- nvinfo : EIATTR_KPARAM_INFO
	.align		4
.L_56:
        /*0058*/ 	.byte	0x04, 0x17
        /*005a*/ 	.short	(.L_58 - .L_57)
.L_57:
        /*005c*/ 	.word	0x00000000
        /*0060*/ 	.short	0x0000
        /*0062*/ 	.short	0x0000
        /*0064*/ 	.byte	0x00, 0xf5, 0x21, 0x00


	//----- nvinfo : EIATTR_SPARSE_MMA_MASK
	.align		4
.L_58:
        /*0068*/ 	.byte	0x03, 0x50
        /*006a*/ 	.short	0x0000


	//----- nvinfo : EIATTR_MAXREG_COUNT
	.align		4
        /*006c*/ 	.byte	0x03, 0x1b
        /*006e*/ 	.short	0x00ff


	//----- nvinfo : EIATTR_NUM_BARRIERS
	.align		4
        /*0070*/ 	.byte	0x02, 0x4c
        /*0072*/ 	.byte	0x01
	.zero		1


	//----- nvinfo : EIATTR_MERCURY_ISA_VERSION
	.align		4
        /*0074*/ 	.byte	0x03, 0x5f
        /*0076*/ 	.short	0x0101


	//----- nvinfo : EIATTR_VRC_CTA_INIT_COUNT
	.align		4
        /*0078*/ 	.byte	0x02, 0x4a
	.zero		1
	.zero		1


	//----- nvinfo : EIATTR_EXIT_INSTR_OFFSETS
	.align		4
        /*007c*/ 	.byte	0x04, 0x1c
        /*007e*/ 	.short	(.L_60 - .L_59)


	//   ....[0]....
.L_59:
        /*0080*/ 	.word	0x000018e0


	//----- nvinfo : EIATTR_CBANK_PARAM_SIZE
	.align		4
.L_60:
        /*0084*/ 	.byte	0x03, 0x19
        /*0086*/ 	.short	0x0024


	//----- nvinfo : EIATTR_PARAM_CBANK
	.align		4
        /*0088*/ 	.byte	0x04, 0x0a
        /*008a*/ 	.short	(.L_62 - .L_61)
	.align		4
.L_61:
        /*008c*/ 	.word	index@(.nv.constant0._Z12gemm1_kernelPKfS0_Pfiii)
        /*0090*/ 	.short	0x0380
        /*0092*/ 	.short	0x0024


	//----- nvinfo : EIATTR_SW_WAR
	.align		4
.L_62:
        /*0094*/ 	.byte	0x04, 0x36
        /*0096*/ 	.short	(.L_64 - .L_63)
.L_63:
        /*0098*/ 	.word	0x00000008
.L_64:


//--------------------- .nv.info._Z12hello_kernelv --------------------------
	.section	.nv.info._Z12hello_kernelv,"",@"SHT_CUDA_INFO"
	.sectionflags	@""
	.align	4


	//----- nvinfo : EIATTR_CUDA_API_VERSION
	.align		4
        /*0000*/ 	.byte	0x04, 0x37
        /*0002*/ 	.short	(.L_66 - .L_65)
.L_65:
        /*0004*/ 	.word	0x00000082


	//----- nvinfo : EIATTR_SPARSE_MMA_MASK
	.align		4
.L_66:
        /*0008*/ 	.byte	0x03, 0x50
        /*000a*/ 	.short	0x0000


	//----- nvinfo : EIATTR_MAXREG_COUNT
	.align		4
        /*000c*/ 	.byte	0x03, 0x1b
        /*000e*/ 	.short	0x00ff


	//----- nvinfo : EIATTR_EXTERNS
	.align		4
        /*0010*/ 	.byte	0x04, 0x0f
        /*0012*/ 	.short	(.L_68 - .L_67)


	//   ....[0]....
	.align		4
.L_67:
        /*0014*/ 	.word	index@(vprintf)


	//----- nvinfo : EIATTR_MERCURY_ISA_VERSION
	.align		4
.L_68:
        /*0018*/ 	.byte	0x03, 0x5f
        /*001a*/ 	.short	0x0101


	//----- nvinfo : EIATTR_VRC_CTA_INIT_COUNT
	.align		4
        /*001c*/ 	.byte	0x02, 0x4a
	.zero		1
	.zero		1


	//----- nvinfo : EIATTR_SYSCALL_OFFSETS
	.align		4
        /*0020*/ 	.byte	0x04, 0x46
        /*0022*/ 	.short	(.L_70 - .L_69)


	//   ....[0]....
.L_69:
        /*0024*/ 	.word	0x000000b0


	//----- nvinfo : EIATTR_EXIT_INSTR_OFFSETS
	.align		4
.L_70:
        /*0028*/ 	.byte	0x04, 0x1c
        /*002a*/ 	.short	(.L_72 - .L_71)


	//   ....[0]....
.L_71:
        /*002c*/ 	.word	0x00000030


	//   ....[1]....
        /*0030*/ 	.word	0x000000c0


	//----- nvinfo : EIATTR_CRS_STACK_SIZE
	.align		4
.L_72:
        /*0034*/ 	.byte	0x04, 0x1e
        /*0036*/ 	.short	(.L_74 - .L_73)
.L_73:
        /*0038*/ 	.word	0x00000000


	//----- nvinfo : EIATTR_SW_WAR
	.align		4
.L_74:
        /*003c*/ 	.byte	0x04, 0x36
        /*003e*/ 	.short	(.L_76 - .L_75)
.L_75:
        /*0040*/ 	.word	0x00000008
.L_76:


//--------------------- .nv.info._Z12gemm0_kernelPKfS0_Pfiii --------------------------
	.section	.nv.info._Z12gemm0_kernelPKfS0_Pfiii,"",@"SHT_CUDA_INFO"
	.sectionflags	@""
	.align	4


	//----- nvinfo : EIATTR_CUDA_API_VERSION
	.align		4
        /*0000*/ 	.byte	0x04, 0x37
        /*0002*/ 	.short	(.L_78 - .L_77)
.L_77:
        /*0004*/ 	.word	0x00000082


	//----- nvinfo : EIATTR_KPARAM_INFO
	.align		4
.L_78:
        /*0008*/ 	.byte	0x04, 0x17
        /*000a*/ 	.short	(.L_80 - .L_79)
.L_79:
        /*000c*/ 	.word	0x00000000
        /*0010*/ 	.short	0x0005
        /*0012*/ 	.short	0x0020
        /*0014*/ 	.byte	0x00, 0xf0, 0x11, 0x00


	//----- nvinfo : EIATTR_KPARAM_INFO
	.align		4
.L_80:
        /*0018*/ 	.byte	0x04, 0x17
        /*001a*/ 	.short	(.L_82 - .L_81)
.L_81:
        /*001c*/ 	.word	0x00000000
        /*0020*/ 	.short	0x0004
        /*0022*/ 	.short	0x001c
        /*0024*/ 	.byte	0x00, 0xf0, 0x11, 0x00


	//----- nvinfo : EIATTR_KPARAM_INFO
	.align		4
.L_82:
        /*0028*/ 	.byte	0x04, 0x17
        /*002a*/ 	.short	(.L_84 - .L_83)
.L_83:
        /*002c*/ 	.word	0x00000000
        /*0030*/ 	.short	0x0003
        /*0032*/ 	.short	0x0018
        /*0034*/ 	.byte	0x00, 0xf0, 0x11, 0x00


	//----- nvinfo : EIATTR_KPARAM_INFO
	.align		4
.L_84:
        /*0038*/ 	.byte	0x04, 0x17
        /*003a*/ 	.short	(.L_86 - .L_85)
.L_85:
        /*003c*/ 	.word	0x00000000
        /*0040*/ 	.short	0x0002
        /*0042*/ 	.short	0x0010
        /*0044*/ 	.byte	0x00, 0xf5, 0x21, 0x00


	//----- nvinfo : EIATTR_KPARAM_INFO
	.align		4
.L_86:
        /*0048*/ 	.byte	0x04, 0x17
        /*004a*/ 	.short	(.L_88 - .L_87)
.L_87:
        /*004c*/ 	.word	0x00000000
        /*0050*/ 	.short	0x0001
        /*0052*/ 	.short	0x0008
        /*0054*/ 	.byte	0x00, 0xf5, 0x21, 0x00


	//----- nvinfo : EIATTR_KPARAM_INFO
	.align		4
.L_88:
        /*0058*/ 	.byte	0x04, 0x17
        /*005a*/ 	.short	(.L_90 - .L_89)
.L_89:
        /*005c*/ 	.word	0x00000000
        /*0060*/ 	.short	0x0000
        /*0062*/ 	.short	0x0000
        /*0064*/ 	.byte	0x00, 0xf5, 0x21, 0x00


	//----- nvinfo : EIATTR_SPARSE_MMA_MASK
	.align		4
.L_90:
        /*0068*/ 	.byte	0x03, 0x50
        /*006a*/ 	.short	0x0000


	//----- nvinfo : EIATTR_MAXREG_COUNT
	.align		4
        /*006c*/ 	.byte	0x03, 0x1b
        /*006e*/ 	.short	0x00ff


	//----- nvinfo : EIATTR_MERCURY_ISA_VERSION
	.align		4
        /*0070*/ 	.byte	0x03, 0x5f
        /*0072*/ 	.short	0x0101


	//----- nvinfo : EIATTR_VRC_CTA_INIT_COUNT
	.align		4
        /*0074*/ 	.byte	0x02, 0x4a
	.zero		1
	.zero		1


	//----- nvinfo : EIATTR_EXIT_INSTR_OFFSETS
	.align		4
        /*0078*/ 	.byte	0x04, 0x1c
        /*007a*/ 	.short	(.L_92 - .L_91)


	//   ....[0]....
.L_91:
        /*007c*/ 	.word	0x000000c0


	//   ....[1]....
        /*0080*/ 	.word	0x000008e0


	//----- nvinfo : EIATTR_CBANK_PARAM_SIZE
	.align		4
.L_92:
        /*0084*/ 	.byte	0x03, 0x19
        /*0086*/ 	.short	0x0024


	//----- nvinfo : EIATTR_PARAM_CBANK
	.align		4
        /*0088*/ 	.byte	0x04, 0x0a
        /*008a*/ 	.short	(.L_94 - .L_93)
	.align		4
.L_93:
        /*008c*/ 	.word	index@(.nv.constant0._Z12gemm0_kernelPKfS0_Pfiii)
        /*0090*/ 	.short	0x0380
        /*0092*/ 	.short	0x0024


	//----- nvinfo : EIATTR_SW_WAR
	.align		4
.L_94:
        /*0094*/ 	.byte	0x04, 0x36
        /*0096*/ 	.short	(.L_96 - .L_95)
.L_95:
        /*0098*/ 	.word	0x00000008
.L_96:


//--------------------- .nv.callgraph             --------------------------
	.section	.nv.callgraph,"",@"SHT_CUDA_CALLGRAPH"
	.align	4
	.sectionentsize	8
	.align		4
        /*0000*/ 	.word	0x00000000
	.align		4
        /*0004*/ 	.word	0xffffffff
	.align		4
        /*0008*/ 	.word	index@(_Z12hello_kernelv)
	.align		4
        /*000c*/ 	.word	index@(vprintf)
	.align		4
        /*0010*/ 	.word	0x00000000
	.align		4
        /*0014*/ 	.word	0xfffffffe
	.align		4
        /*0018*/ 	.word	0x00000000
	.align		4
        /*001c*/ 	.word	0xfffffffd
	.align		4
        /*0020*/ 	.word	0x00000000
	.align		4
        /*0024*/ 	.word	0xfffffffc


//--------------------- .nv.constant4             --------------------------
	.section	.nv.constant4,"a",@progbits
	.align	8
	.align		8
.nv.constant4:
        /*0000*/ 	.dword	$str
	.align		8
        /*0008*/ 	.dword	vprintf


//--------------------- .text._Z12gemm2_kernelPKfS0_Pfiii --------------------------
	.section	.text._Z12gemm2_kernelPKfS0_Pfiii,"ax",@progbits
	.align	128
        .global         _Z12gemm2_kernelPKfS0_Pfiii
        .type           _Z12gemm2_kernelPKfS0_Pfiii,@function
        .size           _Z12gemm2_kernelPKfS0_Pfiii,(.L_x_16 - _Z12gemm2_kernelPKfS0_Pfiii)
        .other          _Z12gemm2_kernelPKfS0_Pfiii,@"STO_CUDA_ENTRY STV_DEFAULT"
_Z12gemm2_kernelPKfS0_Pfiii:
.text._Z12gemm2_kernelPKfS0_Pfiii:
[----:B------:R-:W-:Y:S01]  /*0000*/  LDC R1, c[0x0][0x37c] ;  /* 0x0000df00ff017b82 */ /* 0x000fe20000000800 */
[----:B------:R-:W0:Y:S01]  /*0010*/  S2R R6, SR_TID.X ;  /* 0x0000000000067919 */ /* 0x000e220000002100 */
[----:B------:R-:W1:Y:S01]  /*0020*/  LDCU UR4, c[0x0][0x39c] ;  /* 0x00007380ff0477ac */ /* 0x000e620008000800 */
[----:B------:R-:W-:Y:S02]  /*0030*/  CS2R R66, SRZ ;  /* 0x0000000000427805 */ /* 0x000fe4000001ff00 */
[----:B------:R-:W-:Y:S01]  /*0040*/  CS2R R64, SRZ ;  /* 0x0000000000407805 */ /* 0x000fe2000001ff00 */
[----:B------:R-:W2:Y:S01]  /*0050*/  S2R R0, SR_CTAID.Y ;  /* 0x0000000000007919 */ /* 0x000ea20000002600 */
[----:B------:R-:W3:Y:S01]  /*0060*/  LDCU UR5, c[0x0][0x3a0] ;  /* 0x00007400ff0577ac */ /* 0x000ee20008000800 */
[----:B------:R-:W-:Y:S02]  /*0070*/  CS2R R62, SRZ ;  /* 0x00000000003e7805 */ /* 0x000fe4000001ff00 */
[----:B------:R-:W-:Y:S01]  /*0080*/  CS2R R60, SRZ ;  /* 0x00000000003c7805 */ /* 0x000fe2000001ff00 */
[----:B------:R-:W4:Y:S01]  /*0090*/  S2R R7, SR_CTAID.X ;  /* 0x0000000000077919 */ /* 0x000f220000002500 */
[----:B------:R-:W5:Y:S01]  /*00a0*/  LDCU.128 UR8, c[0x0][0x380] ;  /* 0x00007000ff0877ac */ /* 0x000f620008000c00 */
[----:B------:R-:W-:-:S02]  /*00b0*/  CS2R R58, SRZ ;  /* 0x00000000003a7805 */ /* 0x000fc4000001ff00 */
[----:B------:R-:W-:Y:S02]  /*00c0*/  CS2R R56, SRZ ;  /* 0x0000000000387805 */ /* 0x000fe4000001ff00 */
[----:B------:R-:W-:Y:S01]  /*00d0*/  CS2R R54, SRZ ;  /* 0x0000000000367805 */ /* 0x000fe2000001ff00 */
[----:B------:R-:W5:Y:S01]  /*00e0*/  LDCU.64 UR6, c[0x0][0x390] ;  /* 0x00007200ff0677ac */ /* 0x000f620008000a00 */
[----:B------:R-:W-:Y:S02]  /*00f0*/  CS2R R52, SRZ ;  /* 0x0000000000347805 */ /* 0x000fe4000001ff00 */
[----:B------:R-:W-:Y:S02]  /*0100*/  CS2R R50, SRZ ;  /* 0x0000000000327805 */ /* 0x000fe4000001ff00 */
[----:B------:R-:W-:Y:S02]  /*0110*/  CS2R R48, SRZ ;  /* 0x0000000000307805 */ /* 0x000fe4000001ff00 */
[----:B------:R-:W-:-:S02]  /*0120*/  CS2R R46, SRZ ;  /* 0x00000000002e7805 */ /* 0x000fc4000001ff00 */
[----:B------:R-:W-:Y:S02]  /*0130*/  CS2R R44, SRZ ;  /* 0x00000000002c7805 */ /* 0x000fe4000001ff00 */
[----:B-1----:R-:W-:Y:S02]  /*0140*/  MOV R69, UR4 ;  /* 0x0000000400457c02 */ /* 0x002fe40008000f00 */
[----:B------:R-:W-:Y:S02]  /*0150*/  CS2R R42, SRZ ;  /* 0x00000000002a7805 */ /* 0x000fe4000001ff00 */
[----:B------:R-:W-:Y:S02]  /*0160*/  CS2R R40, SRZ ;  /* 0x0000000000287805 */ /* 0x000fe4000001ff00 */
[----:B------:R-:W-:Y:S01]  /*0170*/  CS2R R38, SRZ ;  /* 0x0000000000267805 */ /* 0x000fe2000001ff00 */
[----:B---3--:R-:W-:Y:S01]  /*0180*/  UISETP.GE.AND UP0, UPT, UR5, 0x8, UPT ;  /* 0x000000080500788c */ /* 0x008fe2000bf06270 */
[----:B------:R-:W-:-:S02]  /*0190*/  CS2R R36, SRZ ;  /* 0x0000000000247805 */ /* 0x000fc4000001ff00 */
[----:B------:R-:W-:Y:S02]  /*01a0*/  CS2R R34, SRZ ;  /* 0x0000000000227805 */ /* 0x000fe4000001ff00 */
[----:B------:R-:W-:Y:S02]  /*01b0*/  CS2R R32, SRZ ;  /* 0x0000000000207805 */ /* 0x000fe4000001ff00 */
[----:B------:R-:W-:Y:S02]  /*01c0*/  CS2R R30, SRZ ;  /* 0x00000000001e7805 */ /* 0x000fe4000001ff00 */
[----:B------:R-:W-:Y:S02]  /*01d0*/  CS2R R28, SRZ ;  /* 0x00000000001c7805 */ /* 0x000fe4000001ff00 */
[----:B------:R-:W-:Y:S02]  /*01e0*/  CS2R R26, SRZ ;  /* 0x00000000001a7805 */ /* 0x000fe4000001ff00 */
[----:B------:R-:W-:-:S02]  /*01f0*/  CS2R R24, SRZ ;  /* 0x0000000000187805 */ /* 0x000fc4000001ff00 */
[----:B------:R-:W-:Y:S02]  /*0200*/  CS2R R22, SRZ ;  /* 0x0000000000167805 */ /* 0x000fe4000001ff00 */
[----:B0-----:R-:W-:Y:S02]  /*0210*/  SHF.R.U32.HI R3, RZ, 0x1, R6 ;  /* 0x00000001ff037819 */ /* 0x001fe40000011606 */
[----:B------:R-:W-:Y:S02]  /*0220*/  CS2R R20, SRZ ;  /* 0x0000000000147805 */ /* 0x000fe4000001ff00 */
[----:B------:R-:W-:Y:S02]  /*0230*/  CS2R R18, SRZ ;  /* 0x0000000000127805 */ /* 0x000fe4000001ff00 */
[----:B------:R-:W-:Y:S02]  /*0240*/  CS2R R16, SRZ ;  /* 0x0000000000107805 */ /* 0x000fe4000001ff00 */
[----:B--2---:R-:W-:-:S02]  /*0250*/  SHF.L.U32 R0, R0, 0x7, RZ ;  /* 0x0000000700007819 */ /* 0x004fc400000006ff */
[----:B------:R-:W-:Y:S02]  /*0260*/  CS2R R14, SRZ ;  /* 0x00000000000e7805 */ /* 0x000fe4000001ff00 */
[----:B------:R-:W-:Y:S02]  /*0270*/  LOP3.LUT R2, R3, 0x1e0, RZ, 0xc0, !PT ;  /* 0x000001e003027812 */ /* 0x000fe400078ec0ff */
[----:B------:R-:W-:Y:S02]  /*0280*/  CS2R R12, SRZ ;  /* 0x00000000000c7805 */ /* 0x000fe4000001ff00 */
[C---:B------:R-:W-:Y:S02]  /*0290*/  LOP3.LUT R5, R0.reuse, 0xc, R3, 0xf8, !PT ;  /* 0x0000000c00057812 */ /* 0x040fe400078ef803 */
[----:B------:R-:W-:Y:S02]  /*02a0*/  CS2R R10, SRZ ;  /* 0x00000000000a7805 */ /* 0x000fe4000001ff00 */
[----:B------:R-:W-:-:S02]  /*02b0*/  IADD3 R3, PT, PT, R0, R3, RZ ;  /* 0x0000000300037210 */ /* 0x000fc40007ffe0ff */
[----:B------:R-:W-:Y:S02]  /*02c0*/  CS2R R8, SRZ ;  /* 0x0000000000087805 */ /* 0x000fe4000001ff00 */
[----:B------:R-:W-:Y:S02]  /*02d0*/  IADD3 R4, PT, PT, R2, R5, RZ ;  /* 0x0000000502047210 */ /* 0x000fe40007ffe0ff */
[----:B----4-:R-:W-:Y:S01]  /*02e0*/  SHF.L.U32 R5, R7, 0x7, RZ ;  /* 0x0000000707057819 */ /* 0x010fe200000006ff */
[----:B------:R-:W-:Y:S01]  /*02f0*/  IMAD R3, R3, UR5, RZ ;  /* 0x0000000503037c24 */ /* 0x000fe2000f8e02ff */
[----:B------:R-:W-:Y:S01]  /*0300*/  SHF.L.U32 R2, R6, 0x2, RZ ;  /* 0x0000000206027819 */ /* 0x000fe200000006ff */
[----:B------:R-:W-:Y:S01]  /*0310*/  IMAD R4, R4, R69, RZ ;  /* 0x0000004504047224 */ /* 0x000fe200078e02ff */
[----:B------:R-:W-:Y:S02]  /*0320*/  SHF.R.U32.HI R0, RZ, 0x5, R6 ;  /* 0x00000005ff007819 */ /* 0x000fe40000011606 */
[----:B------:R-:W-:-:S02]  /*0330*/  LOP3.LUT R7, R5, 0x7c, R2, 0xf8, !PT ;  /* 0x0000007c05077812 */ /* 0x000fc400078ef802 */
[----:B------:R-:W-:Y:S01]  /*0340*/  SHF.L.U32 R6, R6, 0x1, RZ ;  /* 0x0000000106067819 */ /* 0x000fe200000006ff */
[----:B------:R-:W-:Y:S01]  /*0350*/  IMAD R0, R0, R69, RZ ;  /* 0x0000004500007224 */ /* 0x000fe200078e02ff */
[----:B------:R-:W-:Y:S02]  /*0360*/  LOP3.LUT R5, R5, 0x1c, R2, 0xf8, !PT ;  /* 0x0000001c05057812 */ /* 0x000fe400078ef802 */
[----:B------:R-:W-:Y:S02]  /*0370*/  LOP3.LUT R2, R2, 0x4, RZ, 0xc0, !PT ;  /* 0x0000000402027812 */ /* 0x000fe400078ec0ff */
[----:B------:R-:W-:Y:S02]  /*0380*/  LOP3.LUT R5, R5, 0x40, R6, 0xf8, !PT ;  /* 0x0000004005057812 */ /* 0x000fe400078ef806 */
[----:B------:R-:W-:Y:S02]  /*0390*/  IADD3 R0, P3, PT, R0, R7, RZ ;  /* 0x0000000700007210 */ /* 0x000fe40007f7e0ff */
[----:B------:R-:W-:-:S02]  /*03a0*/  IADD3 R6, P0, PT, R3, R2, RZ ;  /* 0x0000000203067210 */ /* 0x000fc40007f1e0ff */
[----:B------:R-:W-:Y:S02]  /*03b0*/  IADD3 R4, P1, PT, R4, R5, RZ ;  /* 0x0000000504047210 */ /* 0x000fe40007f3e0ff */
[----:B-----5:R-:W-:Y:S02]  /*03c0*/  LEA R98, P2, R0, UR10, 0x2 ;  /* 0x0000000a00627c11 */ /* 0x020fe4000f8410ff */
[----:B------:R-:W-:Y:S02]  /*03d0*/  IADD3.X R99, PT, PT, RZ, RZ, RZ, P3, !PT ;  /* 0x000000ffff637210 */ /* 0x000fe40001ffe4ff */
[----:B------:R-:W-:Y:S02]  /*03e0*/  IADD3.X R5, PT, PT, RZ, RZ, RZ, P0, !PT ;  /* 0x000000ffff057210 */ /* 0x000fe400007fe4ff */
[----:B------:R-:W-:Y:S02]  /*03f0*/  LEA R2, P3, R6, UR8, 0x2 ;  /* 0x0000000806027c11 */ /* 0x000fe4000f8610ff */
[----:B------:R-:W-:-:S02]  /*0400*/  IADD3.X R3, PT, PT, RZ, RZ, RZ, P1, !PT ;  /* 0x000000ffff037210 */ /* 0x000fc40000ffe4ff */
[----:B------:R-:W-:Y:S02]  /*0410*/  LEA R100, P0, R4, UR6, 0x2 ;  /* 0x0000000604647c11 */ /* 0x000fe4000f8010ff */
[----:B------:R-:W-:Y:S01]  /*0420*/  LEA.HI.X R99, R0, UR11, R99, 0x2, P2 ;  /* 0x0000000b00637c11 */ /* 0x000fe200090f1463 */
[----:B------:R-:W0:Y:S01]  /*0430*/  LDCU.64 UR10, c[0x0][0x358] ;  /* 0x00006b00ff0a77ac */ /* 0x000e220008000a00 */
[----:B------:R-:W-:Y:S02]  /*0440*/  LEA.HI.X R0, R6, UR9, R5, 0x2, P3 ;  /* 0x0000000906007c11 */ /* 0x000fe400098f1405 */
[----:B------:R-:W-:Y:S02]  /*0450*/  CS2R R6, SRZ ;  /* 0x0000000000067805 */ /* 0x000fe4000001ff00 */
[----:B------:R-:W-:Y:S02]  /*0460*/  LEA.HI.X R101, R4, UR7, R3, 0x2, P0 ;  /* 0x0000000704657c11 */ /* 0x000fe400080f1403 */
[----:B------:R-:W-:Y:S01]  /*0470*/  CS2R R4, SRZ ;  /* 0x0000000000047805 */ /* 0x000fe2000001ff00 */
[----:B------:R-:W-:Y:S06]  /*0480*/  BRA.U !UP0, `(.L_x_0) ;  /* 0x0000001108fc7547 */ /* 0x000fec000b800000 */
[----:B------:R-:W-:Y:S01]  /*0490*/  USHF.R.S32.HI UR4, URZ, 0x1f, UR5 ;  /* 0x0000001fff047899 */ /* 0x000fe20008011405 */
[----:B------:R-:W-:Y:S01]  /*04a0*/  HFMA2 R67, -RZ, RZ, 0, 0 ;  /* 0x00000000ff437431 */ /* 0x000fe200000001ff */
[----:B------:R-:W-:Y:S02]  /*04b0*/  MOV R3, R0 ;  /* 0x0000000000037202 */ /* 0x000fe40000000f00 */
[----:B------:R-:W-:-:S04]  /*04c0*/  ULEA.HI UR4, UR4, UR5, URZ, 0x3 ;  /* 0x0000000504047291 */ /* 0x000fc8000f8f18ff */
[----:B------:R-:W-:-:S03]  /*04d0*/  USHF.R.S32.HI UR6, URZ, 0x3, UR4 ;  /* 0x00000003ff067899 */ /* 0x000fc60008011404 */
[----:B------:R-:W-:-:S09]  /*04e0*/  UMOV UR4, URZ ;  /* 0x000000ff00047c82 */ /* 0x000fd20008000000 */
.L_x_2:
[----:B0-----:R-:W2:Y:S04]  /*04f0*/  LDG.E.128 R72, desc[UR10][R2.64] ;  /* 0x0000000a02487981 */ /* 0x001ea8000c1e1d00 */
[----:B------:R-:W3:Y:S01]  /*0500*/  LDG.E.128 R68, desc[UR10][R98.64] ;  /* 0x0000000a62447981 */ /* 0x000ee2000c1e1d00 */
[----:B------:R-:W0:Y:S01]  /*0510*/  S2UR UR8, SR_CgaCtaId ;  /* 0x00000000000879c3 */ /* 0x000e220000008800 */
[----:B------:R-:W-:Y:S01]  /*0520*/  UMOV UR5, 0x400 ;  /* 0x0000040000057882 */ /* 0x000fe20000000000 */
[----:B------:R-:W-:Y:S01]  /*0530*/  UIADD3 UR4, UPT, UPT, UR4, 0x1, URZ ;  /* 0x0000000104047890 */ /* 0x000fe2000fffe0ff */
[----:B------:R-:W1:Y:S01]  /*0540*/  S2R R78, SR_TID.X ;  /* 0x00000000004e7919 */ /* 0x000e620000002100 */
[----:B------:R-:W-:Y:S02]  /*0550*/  UIADD3 UR7, UPT, UPT, UR5, 0x1000, URZ ;  /* 0x0000100005077890 */ /* 0x000fe4000fffe0ff */
[----:B------:R-:W-:-:S02]  /*0560*/  UISETP.NE.AND UP1, UPT, UR4, UR6, UPT ;  /* 0x000000060400728c */ /* 0x000fc4000bf25270 */
[----:B0-----:R-:W-:Y:S02]  /*0570*/  ULEA UR5, UR8, UR5, 0x18 ;  /* 0x0000000508057291 */ /* 0x001fe4000f8ec0ff */
[----:B------:R-:W-:Y:S01]  /*0580*/  ULEA UR7, UR8, UR7, 0x18 ;  /* 0x0000000708077291 */ /* 0x000fe2000f8ec0ff */
[----:B-1----:R-:W-:Y:S02]  /*0590*/  SHF.R.U32.HI R77, RZ, 0x1, R78 ;  /* 0x00000001ff4d7819 */ /* 0x002fe4000001164e */
[C---:B------:R-:W-:Y:S02]  /*05a0*/  SHF.L.U32 R0, R78.reuse, 0x9, RZ ;  /* 0x000000094e007819 */ /* 0x040fe400000006ff */
[C---:B------:R-:W-:Y:S02]  /*05b0*/  SHF.L.U32 R84, R78.reuse, 0x1, RZ ;  /* 0x000000014e547819 */ /* 0x040fe400000006ff */
[----:B------:R-:W-:Y:S02]  /*05c0*/  LOP3.LUT R0, R77, 0x200, R0, 0xf8, !PT ;  /* 0x000002004d007812 */ /* 0x000fe400078ef800 */
[----:B------:R-:W-:-:S02]  /*05d0*/  LEA R77, R78, UR7, 0x4 ;  /* 0x000000074e4d7c11 */ /* 0x000fc4000f8e20ff */
[----:B------:R-:W-:Y:S02]  /*05e0*/  LEA R76, R0, UR5, 0x2 ;  /* 0x00000005004c7c11 */ /* 0x000fe4000f8e10ff */
[----:B------:R-:W-:Y:S02]  /*05f0*/  SHF.L.U32 R79, R78, 0x2, RZ ;  /* 0x000000024e4f7819 */ /* 0x000fe400000006ff */
[C---:B------:R-:W-:Y:S02]  /*0600*/  LOP3.LUT R0, R84.reuse, 0x40, RZ, 0xc0, !PT ;  /* 0x0000004054007812 */ /* 0x040fe400078ec0ff */
[----:B------:R-:W-:Y:S02]  /*0610*/  LOP3.LUT R84, R84, 0x7b0, RZ, 0xc0, !PT ;  /* 0x000007b054547812 */ /* 0x000fe400078ec0ff */
[----:B------:R-:W-:Y:S02]  /*0620*/  LOP3.LUT R0, R0, 0x1c, R79, 0xf8, !PT ;  /* 0x0000001c00007812 */ /* 0x000fe400078ef84f */
[----:B------:R-:W-:Y:S01]  /*0630*/  IADD3 R84, PT, PT, R84, UR5, RZ ;  /* 0x0000000554547c10 */ /* 0x000fe2000fffe0ff */
[----:B------:R-:W-:Y:S01]  /*0640*/  UMOV UR5, URZ ;  /* 0x000000ff00057c82 */ /* 0x000fe20008000000 */
[----:B------:R-:W-:Y:S01]  /*0650*/  LEA R0, R0, UR7, 0x2 ;  /* 0x0000000700007c11 */ /* 0x000fe2000f8e10ff */
[----:B--2---:R0:W-:Y:S04]  /*0660*/  STS [R76], R72 ;  /* 0x000000484c007388 */ /* 0x0041e80000000800 */
[----:B------:R0:W-:Y:S04]  /*0670*/  STS [R76+0x200], R73 ;  /* 0x000200494c007388 */ /* 0x0001e80000000800 */
[----:B------:R0:W-:Y:S04]  /*0680*/  STS [R76+0x400], R74 ;  /* 0x0004004a4c007388 */ /* 0x0001e80000000800 */
[----:B------:R0:W-:Y:S04]  /*0690*/  STS [R76+0x600], R75 ;  /* 0x0006004b4c007388 */ /* 0x0001e80000000800 */
[----:B---3--:R0:W-:Y:S01]  /*06a0*/  STS.128 [R77], R68 ;  /* 0x000000444d007388 */ /* 0x0081e20000000c00 */
[----:B------:R-:W-:Y:S06]  /*06b0*/  BAR.SYNC.DEFER_BLOCKING 0x0 ;  /* 0x0000000000007b1d */ /* 0x000fec0000010000 */
.L_x_1:
[----:B0-----:R-:W-:Y:S01]  /*06c0*/  LDS.128 R68, [R84] ;  /* 0x0000000054447984 */ /* 0x001fe20000000c00 */
[----:B------:R-:W-:-:S03]  /*06d0*/  UIADD3 UR5, UPT, UPT, UR5, 0x4, URZ ;  /* 0x0000000405057890 */ /* 0x000fc6000fffe0ff */
[----:B------:R-:W0:Y:S01]  /*06e0*/  LDS.128 R72, [R0] ;  /* 0x0000000000487984 */ /* 0x000e220000000c00 */
[----:B------:R-:W-:-:S03]  /*06f0*/  UISETP.NE.AND UP0, UPT, UR5, 0x8, UPT ;  /* 0x000000080500788c */ /* 0x000fc6000bf05270 */
[----:B------:R-:W1:Y:S04]  /*0700*/  LDS.128 R76, [R0+0x80] ;  /* 0x00008000004c7984 */ /* 0x000e680000000c00 */
[----:B------:R-:W2:Y:S01]  /*0710*/  LDS.128 R80, [R84+0x40] ;  /* 0x0000400054507984 */ /* 0x000ea20000000c00 */
[C---:B0-----:R-:W-:Y:S01]  /*0720*/  FFMA R4, R68.reuse, R72, R4 ;  /* 0x0000004844047223 */ /* 0x041fe20000000004 */
[C---:B------:R-:W-:Y:S01]  /*0730*/  FFMA R5, R68.reuse, R73, R5 ;  /* 0x0000004944057223 */ /* 0x040fe20000000005 */
[C---:B------:R-:W-:Y:S01]  /*0740*/  FFMA R6, R68.reuse, R74, R6 ;  /* 0x0000004a44067223 */ /* 0x040fe20000000006 */
[C---:B------:R-:W-:Y:S01]  /*0750*/  FFMA R7, R68.reuse, R75, R7 ;  /* 0x0000004b44077223 */ /* 0x040fe20000000007 */
[C---:B-1----:R-:W-:Y:S01]  /*0760*/  FFMA R8, R68.reuse, R76, R8 ;  /* 0x0000004c44087223 */ /* 0x042fe20000000008 */
[C---:B------:R-:W-:Y:S01]  /*0770*/  FFMA R9, R68.reuse, R77, R9 ;  /* 0x0000004d44097223 */ /* 0x040fe20000000009 */
[C---:B------:R-:W-:Y:S01]  /*0780*/  FFMA R10, R68.reuse, R78, R10 ;  /* 0x0000004e440a7223 */ /* 0x040fe2000000000a */
[----:B------:R-:W-:Y:S01]  /*0790*/  FFMA R11, R68, R79, R11 ;  /* 0x0000004f440b7223 */ /* 0x000fe2000000000b */
[C---:B------:R-:W-:Y:S01]  /*07a0*/  FFMA R87, R70.reuse, R72, R20 ;  /* 0x0000004846577223 */ /* 0x040fe20000000014 */
        /* <DEDUP_REMOVED lines=12> */
[----:B------:R-:W-:Y:S01]  /*0870*/  FFMA R86, R69, R78, R18 ;  /* 0x0000004e45567223 */ /* 0x000fe20000000012 */
[----:B------:R-:W-:Y:S01]  /*0880*/  FFMA R70, R70, R79, R27 ;  /* 0x0000004f46467223 */ /* 0x000fe2000000001b */
[C---:B------:R-:W-:Y:S01]  /*0890*/  FFMA R94, R71.reuse, R72, R28 ;  /* 0x00000048475e7223 */ /* 0x040fe2000000001c */
[C---:B------:R-:W-:Y:S01]  /*08a0*/  FFMA R95, R71.reuse, R73, R29 ;  /* 0x00000049475f7223 */ /* 0x040fe2000000001d */
[C---:B------:R-:W-:Y:S01]  /*08b0*/  FFMA R96, R71.reuse, R74, R30 ;  /* 0x0000004a47607223 */ /* 0x040fe2000000001e */
[----:B------:R-:W-:Y:S01]  /*08c0*/  FFMA R97, R71, R75, R31 ;  /* 0x0000004b47617223 */ /* 0x000fe2000000001f */
[----:B------:R-:W-:Y:S01]  /*08d0*/  FFMA R69, R69, R79, R19 ;  /* 0x0000004f45457223 */ /* 0x000fe20000000013 */
[----:B------:R-:W-:Y:S01]  /*08e0*/  LDS.128 R20, [R0+0x200] ;  /* 0x0002000000147984 */ /* 0x000fe20000000c00 */
[-C--:B--2---:R-:W-:Y:S01]  /*08f0*/  FFMA R36, R72, R80.reuse, R36 ;  /* 0x0000005048247223 */ /* 0x084fe20000000024 */
[-C--:B------:R-:W-:Y:S01]  /*0900*/  FFMA R37, R73, R80.reuse, R37 ;  /* 0x0000005049257223 */ /* 0x080fe20000000025 */
[-C--:B------:R-:W-:Y:S01]  /*0910*/  FFMA R38, R74, R80.reuse, R38 ;  /* 0x000000504a267223 */ /* 0x080fe20000000026 */
[----:B------:R-:W-:Y:S01]  /*0920*/  LDS.128 R24, [R0+0x280] ;  /* 0x0002800000187984 */ /* 0x000fe20000000c00 */
[-C--:B------:R-:W-:Y:S01]  /*0930*/  FFMA R39, R75, R80.reuse, R39 ;  /* 0x000000504b277223 */ /* 0x080fe20000000027 */
[-C--:B------:R-:W-:Y:S01]  /*0940*/  FFMA R40, R76, R80.reuse, R40 ;  /* 0x000000504c287223 */ /* 0x080fe20000000028 */
[-C--:B------:R-:W-:Y:S01]  /*0950*/  FFMA R41, R77, R80.reuse, R41 ;  /* 0x000000504d297223 */ /* 0x080fe20000000029 */
[----:B------:R-:W0:Y:S01]  /*0960*/  LDS.128 R28, [R84+0x240] ;  /* 0x00024000541c7984 */ /* 0x000e220000000c00 */
[-C--:B------:R-:W-:Y:S01]  /*0970*/  FFMA R42, R78, R80.reuse, R42 ;  /* 0x000000504e2a7223 */ /* 0x080fe2000000002a */
[----:B------:R-:W-:Y:S01]  /*0980*/  FFMA R43, R79, R80, R43 ;  /* 0x000000504f2b7223 */ /* 0x000fe2000000002b */
[-C--:B------:R-:W-:Y:S01]  /*0990*/  FFMA R44, R72, R81.reuse, R44 ;  /* 0x00000051482c7223 */ /* 0x080fe2000000002c */
[----:B------:R-:W1:Y:S01]  /*09a0*/  LDS.128 R16, [R84+0x200] ;  /* 0x0002000054107984 */ /* 0x000e620000000c00 */
[-C--:B------:R-:W-:Y:S01]  /*09b0*/  FFMA R45, R73, R81.reuse, R45 ;  /* 0x00000051492d7223 */ /* 0x080fe2000000002d */
[-C--:B------:R-:W-:Y:S01]  /*09c0*/  FFMA R46, R74, R81.reuse, R46 ;  /* 0x000000514a2e7223 */ /* 0x080fe2000000002e */
[-C--:B------:R-:W-:Y:S01]  /*09d0*/  FFMA R47, R75, R81.reuse, R47 ;  /* 0x000000514b2f7223 */ /* 0x080fe2000000002f */
[-C--:B------:R-:W-:Y:S01]  /*09e0*/  FFMA R48, R76, R81.reuse, R48 ;  /* 0x000000514c307223 */ /* 0x080fe20000000030 */
[-C--:B------:R-:W-:Y:S01]  /*09f0*/  FFMA R49, R77, R81.reuse, R49 ;  /* 0x000000514d317223 */ /* 0x080fe20000000031 */
[-C--:B------:R-:W-:Y:S01]  /*0a00*/  FFMA R50, R78, R81.reuse, R50 ;  /* 0x000000514e327223 */ /* 0x080fe20000000032 */
[----:B------:R-:W-:Y:S01]  /*0a10*/  FFMA R51, R79, R81, R51 ;  /* 0x000000514f337223 */ /* 0x000fe20000000033 */
[-C--:B------:R-:W-:Y:S01]  /*0a20*/  FFMA R52, R72, R82.reuse, R52 ;  /* 0x0000005248347223 */ /* 0x080fe20000000034 */
[-C--:B------:R-:W-:Y:S01]  /*0a30*/  FFMA R53, R73, R82.reuse, R53 ;  /* 0x0000005249357223 */ /* 0x080fe20000000035 */
[-C--:B------:R-:W-:Y:S01]  /*0a40*/  FFMA R54, R74, R82.reuse, R54 ;  /* 0x000000524a367223 */ /* 0x080fe20000000036 */
[-C--:B------:R-:W-:Y:S01]  /*0a50*/  FFMA R55, R75, R82.reuse, R55 ;  /* 0x000000524b377223 */ /* 0x080fe20000000037 */
[-C--:B------:R-:W-:Y:S01]  /*0a60*/  FFMA R56, R76, R82.reuse, R56 ;  /* 0x000000524c387223 */ /* 0x080fe20000000038 */
[-C--:B------:R-:W-:Y:S01]  /*0a70*/  FFMA R57, R77, R82.reuse, R57 ;  /* 0x000000524d397223 */ /* 0x080fe20000000039 */
[-C--:B------:R-:W-:Y:S01]  /*0a80*/  FFMA R58, R78, R82.reuse, R58 ;  /* 0x000000524e3a7223 */ /* 0x080fe2000000003a */
[----:B------:R-:W-:Y:S01]  /*0a90*/  FFMA R59, R79, R82, R59 ;  /* 0x000000524f3b7223 */ /* 0x000fe2000000003b */
[C---:B------:R-:W-:Y:S01]  /*0aa0*/  FFMA R32, R71.reuse, R76, R32 ;  /* 0x0000004c47207223 */ /* 0x040fe20000000020 */
[C---:B------:R-:W-:Y:S01]  /*0ab0*/  FFMA R33, R71.reuse, R77, R33 ;  /* 0x0000004d47217223 */ /* 0x040fe20000000021 */
[C---:B------:R-:W-:Y:S01]  /*0ac0*/  FFMA R34, R71.reuse, R78, R34 ;  /* 0x0000004e47227223 */ /* 0x040fe20000000022 */
        /* <DEDUP_REMOVED lines=9> */
[-C--:B0-----:R-:W-:Y:S01]  /*0b60*/  FFMA R36, R20, R28.reuse, R36 ;  /* 0x0000001c14247223 */ /* 0x081fe20000000024 */
        /* <DEDUP_REMOVED lines=23> */
[C---:B-1----:R-:W-:Y:S01]  /*0ce0*/  FFMA R4, R16.reuse, R20, R4 ;  /* 0x0000001410047223 */ /* 0x042fe20000000004 */
[C---:B------:R-:W-:Y:S01]  /*0cf0*/  FFMA R5, R16.reuse, R21, R5 ;  /* 0x0000001510057223 */ /* 0x040fe20000000005 */
[C---:B------:R-:W-:Y:S01]  /*0d00*/  FFMA R6, R16.reuse, R22, R6 ;  /* 0x0000001610067223 */ /* 0x040fe20000000006 */
[C---:B------:R-:W-:Y:S01]  /*0d10*/  FFMA R7, R16.reuse, R23, R7 ;  /* 0x0000001710077223 */ /* 0x040fe20000000007 */
[C---:B------:R-:W-:Y:S01]  /*0d20*/  FFMA R8, R16.reuse, R24, R8 ;  /* 0x0000001810087223 */ /* 0x040fe20000000008 */
        /* <DEDUP_REMOVED lines=35> */
[----:B------:R-:W-:Y:S04]  /*0f60*/  LDS.128 R16, [R84+0x400] ;  /* 0x0004000054107984 */ /* 0x000fe80000000c00 */
[----:B------:R-:W0:Y:S04]  /*0f70*/  LDS.128 R20, [R0+0x400] ;  /* 0x0004000000147984 */ /* 0x000e280000000c00 */
[----:B------:R-:W1:Y:S04]  /*0f80*/  LDS.128 R12, [R0+0x480] ;  /* 0x00048000000c7984 */ /* 0x000e680000000c00 */
[----:B------:R-:W2:Y:S04]  /*0f90*/  LDS.128 R24, [R84+0x440] ;  /* 0x0004400054187984 */ /* 0x000ea80000000c00 */
[----:B------:R-:W-:Y:S01]  /*0fa0*/  LDS.128 R64, [R0+0x680] ;  /* 0x0006800000407984 */ /* 0x000fe20000000c00 */
[C---:B0-----:R-:W-:Y:S01]  /*0fb0*/  FFMA R4, R16.reuse, R20, R4 ;  /* 0x0000001410047223 */ /* 0x041fe20000000004 */
[C---:B------:R-:W-:Y:S01]  /*0fc0*/  FFMA R5, R16.reuse, R21, R5 ;  /* 0x0000001510057223 */ /* 0x040fe20000000005 */
[C---:B------:R-:W-:Y:S01]  /*0fd0*/  FFMA R6, R16.reuse, R22, R6 ;  /* 0x0000001610067223 */ /* 0x040fe20000000006 */
[----:B------:R-:W-:Y:S01]  /*0fe0*/  FFMA R7, R16, R23, R7 ;  /* 0x0000001710077223 */ /* 0x000fe20000000007 */
[C---:B-1----:R-:W-:Y:S01]  /*0ff0*/  FFMA R78, R19.reuse, R12, R32 ;  /* 0x0000000c134e7223 */ /* 0x042fe20000000020 */
[C---:B------:R-:W-:Y:S01]  /*1000*/  FFMA R77, R19.reuse, R13, R33 ;  /* 0x0000000d134d7223 */ /* 0x040fe20000000021 */
[C---:B------:R-:W-:Y:S01]  /*1010*/  FFMA R76, R19.reuse, R14, R34 ;  /* 0x0000000e134c7223 */ /* 0x040fe20000000022 */
[----:B------:R-:W-:Y:S01]  /*1020*/  FFMA R81, R19, R15, R35 ;  /* 0x0000000f13517223 */ /* 0x000fe20000000023 */
[-C--:B--2---:R-:W-:Y:S01]  /*1030*/  FFMA R82, R20, R27.reuse, R60 ;  /* 0x0000001b14527223 */ /* 0x084fe2000000003c */
[-C--:B------:R-:W-:Y:S01]  /*1040*/  FFMA R83, R21, R27.reuse, R61 ;  /* 0x0000001b15537223 */ /* 0x080fe2000000003d */
[-C--:B------:R-:W-:Y:S01]  /*1050*/  FFMA R102, R22, R27.reuse, R62 ;  /* 0x0000001b16667223 */ /* 0x080fe2000000003e */
[----:B------:R-:W-:Y:S01]  /*1060*/  FFMA R103, R23, R27, R63 ;  /* 0x0000001b17677223 */ /* 0x000fe2000000003f */
[C---:B------:R-:W-:Y:S01]  /*1070*/  FFMA R8, R16.reuse, R12, R8 ;  /* 0x0000000c10087223 */ /* 0x040fe20000000008 */
[C---:B------:R-:W-:Y:S01]  /*1080*/  FFMA R9, R16.reuse, R13, R9 ;  /* 0x0000000d10097223 */ /* 0x040fe20000000009 */
[C---:B------:R-:W-:Y:S01]  /*1090*/  FFMA R10, R16.reuse, R14, R10 ;  /* 0x0000000e100a7223 */ /* 0x040fe2000000000a */
[-C--:B------:R-:W-:Y:S01]  /*10a0*/  FFMA R11, R16, R15.reuse, R11 ;  /* 0x0000000f100b7223 */ /* 0x080fe2000000000b */
[----:B------:R-:W-:Y:S01]  /*10b0*/  LDS.128 R32, [R84+0x600] ;  /* 0x0006000054207984 */ /* 0x000fe20000000c00 */
[C---:B------:R-:W-:Y:S01]  /*10c0*/  FFMA R31, R17.reuse, R20, R71 ;  /* 0x00000014111f7223 */ /* 0x040fe20000000047 */
[C---:B------:R-:W-:Y:S01]  /*10d0*/  FFMA R16, R17.reuse, R12, R68 ;  /* 0x0000000c11107223 */ /* 0x040fe20000000044 */
[CC--:B------:R-:W-:Y:S01]  /*10e0*/  FFMA R75, R17.reuse, R15.reuse, R69 ;  /* 0x0000000f114b7223 */ /* 0x0c0fe20000000045 */
[----:B------:R-:W0:Y:S01]  /*10f0*/  LDS.128 R60, [R0+0x600] ;  /* 0x00060000003c7984 */ /* 0x000e220000000c00 */
[C---:B------:R-:W-:Y:S01]  /*1100*/  FFMA R79, R18.reuse, R15, R70 ;  /* 0x0000000f124f7223 */ /* 0x040fe20000000046 */
[C---:B------:R-:W-:Y:S01]  /*1110*/  FFMA R72, R17.reuse, R21, R72 ;  /* 0x0000001511487223 */ /* 0x040fe20000000048 */
[C---:B------:R-:W-:Y:S01]  /*1120*/  FFMA R73, R17.reuse, R22, R73 ;  /* 0x0000001611497223 */ /* 0x040fe20000000049 */
[----:B------:R-:W1:Y:S01]  /*1130*/  LDS.128 R68, [R84+0x640] ;  /* 0x0006400054447984 */ /* 0x000e620000000c00 */
        /* <DEDUP_REMOVED lines=41> */
[----:B------:R-:W-:Y:S01]  /*13d0*/  FFMA R80, R15, R27, R80 ;  /* 0x0000001b0f507223 */ /* 0x000fe20000000050 */
[C---:B0-----:R-:W-:Y:S01]  /*13e0*/  FFMA R4, R32.reuse, R60, R4 ;  /* 0x0000003c20047223 */ /* 0x041fe20000000004 */
        /* <DEDUP_REMOVED lines=31> */
[-C--:B-1----:R-:W-:Y:S01]  /*15e0*/  FFMA R36, R60, R68.reuse, R36 ;  /* 0x000000443c247223 */ /* 0x082fe20000000024 */
        /* <DEDUP_REMOVED lines=31> */
[----:B------:R-:W-:-:S02]  /*17e0*/  IADD3 R0, PT, PT, R0, 0x800, RZ ;  /* 0x0000080000007810 */ /* 0x000fc40007ffe0ff */
[----:B------:R-:W-:Y:S01]  /*17f0*/  IADD3 R84, PT, PT, R84, 0x800, RZ ;  /* 0x0000080054547810 */ /* 0x000fe20007ffe0ff */
[----:B------:R-:W-:Y:S06]  /*1800*/  BRA.U UP0, `(.L_x_1) ;  /* 0xffffffed00ac7547 */ /* 0x000fec000b83ffff */
[----:B------:R-:W0:Y:S08]  /*1810*/  LDC R69, c[0x0][0x39c] ;  /* 0x0000e700ff457b82 */ /* 0x000e300000000800 */
[----:B------:R-:W-:Y:S01]  /*1820*/  BAR.SYNC.DEFER_BLOCKING 0x0 ;  /* 0x0000000000007b1d */ /* 0x000fe20000010000 */
[----:B------:R-:W-:-:S04]  /*1830*/  IADD3 R2, P0, PT, R2, 0x20, RZ ;  /* 0x0000002002027810 */ /* 0x000fc80007f1e0ff */
[----:B------:R-:W-:Y:S02]  /*1840*/  IADD3.X R3, PT, PT, RZ, R3, RZ, P0, !PT ;  /* 0x00000003ff037210 */ /* 0x000fe400007fe4ff */
[----:B0-----:R-:W-:-:S05]  /*1850*/  SHF.L.U32 R71, R69, 0x3, RZ ;  /* 0x0000000345477819 */ /* 0x001fca00000006ff */
[----:B------:R-:W-:Y:S01]  /*1860*/  IMAD.WIDE R98, R71, 0x4, R98 ;  /* 0x0000000447627825 */ /* 0x000fe200078e0262 */
[----:B------:R-:W-:Y:S06]  /*1870*/  BRA.U UP1, `(.L_x_2) ;  /* 0xffffffed011c7547 */ /* 0x000fec000b83ffff */
.L_x_0:
[C---:B------:R-:W-:Y:S01]  /*1880*/  IMAD.WIDE R2, R69.reuse, 0x4, R100 ;  /* 0x0000000445027825 */ /* 0x040fe200078e0264 */
[----:B0-----:R0:W-:Y:S03]  /*1890*/  STG.E.128 desc[UR10][R100.64], R4 ;  /* 0x0000000464007986 */ /* 0x0011e6000c101d0a */
[C---:B------:R-:W-:Y:S01]  /*18a0*/  IMAD R0, R69.reuse, 0xc, RZ ;  /* 0x0000000c45007824 */ /* 0x040fe200078e02ff */
[----:B------:R-:W-:Y:S01]  /*18b0*/  STG.E.128 desc[UR10][R100.64+0x80], R8 ;  /* 0x0000800864007986 */ /* 0x000fe2000c101d0a */
[----:B------:R-:W-:-:S03]  /*18c0*/  IMAD.WIDE R70, R69, 0x4, R2 ;  /* 0x0000000445467825 */ /* 0x000fc600078e0202 */
[----:B------:R-:W-:Y:S01]  /*18d0*/  SHF.R.S32.HI R68, RZ, 0x1f, R0 ;  /* 0x0000001fff447819 */ /* 0x000fe20000011400 */
[----:B------:R-:W-:Y:S01]  /*18e0*/  STG.E.128 desc[UR10][R2.64], R12 ;  /* 0x0000000c02007986 */ /* 0x000fe2000c101d0a */
[----:B------:R-:W-:Y:S01]  /*18f0*/  IADD3 R75, P0, PT, R0, R69, RZ ;  /* 0x00000045004b7210 */ /* 0x000fe20007f1e0ff */
[C---:B------:R-:W-:Y:S02]  /*1900*/  IMAD.WIDE R72, R69.reuse, 0x4, R70 ;  /* 0x0000000445487825 */ /* 0x040fe400078e0246 */
[----:B------:R-:W-:Y:S01]  /*1910*/  STG.E.128 desc[UR10][R2.64+0x80], R16 ;  /* 0x0000801002007986 */ /* 0x000fe2000c101d0a */
[----:B------:R-:W-:Y:S02]  /*1920*/  LEA.HI.X.SX32 R68, R69, R68, 0x1, P0 ;  /* 0x0000004445447211 */ /* 0x000fe400000f0eff */
[C---:B------:R-:W-:Y:S01]  /*1930*/  LEA R74, P0, R75.reuse, R72, 0x2 ;  /* 0x000000484b4a7211 */ /* 0x040fe200078010ff */
[----:B------:R-:W-:Y:S03]  /*1940*/  STG.E.128 desc[UR10][R70.64], R20 ;  /* 0x0000001446007986 */ /* 0x000fe6000c101d0a */
[----:B------:R-:W-:Y:S01]  /*1950*/  LEA.HI.X R75, R75, R73, R68, 0x2, P0 ;  /* 0x000000494b4b7211 */ /* 0x000fe200000f1444 */
[----:B------:R-:W-:Y:S02]  /*1960*/  STG.E.128 desc[UR10][R70.64+0x80], R24 ;  /* 0x0000801846007986 */ /* 0x000fe4000c101d0a */
[----:B------:R-:W-:-:S02]  /*1970*/  IMAD.WIDE R76, R69, 0x4, R74 ;  /* 0x00000004454c7825 */ /* 0x000fc400078e024a */
[----:B------:R-:W-:Y:S04]  /*1980*/  STG.E.128 desc[UR10][R72.64], R28 ;  /* 0x0000001c48007986 */ /* 0x000fe8000c101d0a */
[----:B------:R-:W-:Y:S01]  /*1990*/  STG.E.128 desc[UR10][R72.64+0x80], R32 ;  /* 0x0000802048007986 */ /* 0x000fe2000c101d0a */
[----:B------:R-:W-:-:S03]  /*19a0*/  IMAD.WIDE R78, R69, 0x4, R76 ;  /* 0x00000004454e7825 */ /* 0x000fc600078e024c */
[----:B------:R-:W-:Y:S01]  /*19b0*/  STG.E.128 desc[UR10][R74.64], R36 ;  /* 0x000000244a007986 */ /* 0x000fe2000c101d0a */
[----:B0-----:R-:W-:-:S03]  /*19c0*/  IMAD.WIDE R4, R69, 0x4, R78 ;  /* 0x0000000445047825 */ /* 0x001fc600078e024e */
[----:B------:R-:W-:Y:S04]  /*19d0*/  STG.E.128 desc[UR10][R74.64+0x80], R40 ;  /* 0x000080284a007986 */ /* 0x000fe8000c101d0a */
[----:B------:R-:W-:Y:S04]  /*19e0*/  STG.E.128 desc[UR10][R76.64], R44 ;  /* 0x0000002c4c007986 */ /* 0x000fe8000c101d0a */
[----:B------:R-:W-:Y:S04]  /*19f0*/  STG.E.128 desc[UR10][R76.64+0x80], R48 ;  /* 0x000080304c007986 */ /* 0x000fe8000c101d0a */
[----:B------:R-:W-:Y:S04]  /*1a00*/  STG.E.128 desc[UR10][R78.64], R52 ;  /* 0x000000344e007986 */ /* 0x000fe8000c101d0a */
[----:B------:R-:W-:Y:S04]  /*1a10*/  STG.E.128 desc[UR10][R78.64+0x80], R56 ;  /* 0x000080384e007986 */ /* 0x000fe8000c101d0a */
[----:B------:R-:W-:Y:S04]  /*1a20*/  STG.E.128 desc[UR10][R4.64], R60 ;  /* 0x0000003c04007986 */ /* 0x000fe8000c101d0a */
[----:B------:R-:W-:Y:S01]  /*1a30*/  STG.E.128 desc[UR10][R4.64+0x80], R64 ;  /* 0x0000804004007986 */ /* 0x000fe2000c101d0a */
[----:B------:R-:W-:Y:S05]  /*1a40*/  EXIT ;  /* 0x000000000000794d */ /* 0x000fea0003800000 */
.L_x_3:
[----:B------:R-:W-:-:S00]  /*1a50*/  BRA `(.L_x_3) ;  /* 0xfffffffc00fc7947 */ /* 0x000fc0000383ffff */
[----:B------:R-:W-:-:S00]  /*1a60*/  NOP ;  /* 0x0000000000007918 */ /* 0x000fc00000000000 */
        /* <DEDUP_REMOVED lines=9> */
.L_x_16:


//--------------------- .text._Z12gemm1_kernelPKfS0_Pfiii --------------------------
	.section	.text._Z12gemm1_kernelPKfS0_Pfiii,"ax",@progbits
	.align	128
        .global         _Z12gemm1_kernelPKfS0_Pfiii
        .type           _Z12gemm1_kernelPKfS0_Pfiii,@function
        .size           _Z12gemm1_kernelPKfS0_Pfiii,(.L_x_17 - _Z12gemm1_kernelPKfS0_Pfiii)
        .other          _Z12gemm1_kernelPKfS0_Pfiii,@"STO_CUDA_ENTRY STV_DEFAULT"
_Z12gemm1_kernelPKfS0_Pfiii:
.text._Z12gemm1_kernelPKfS0_Pfiii:
[----:B------:R-:W-:Y:S01]  /*0000*/  LDC R1, c[0x0][0x37c] ;  /* 0x0000df00ff017b82 */ /* 0x000fe20000000800 */
[----:B------:R-:W0:Y:S01]  /*0010*/  S2R R7, SR_CTAID.Y ;  /* 0x0000000000077919 */ /* 0x000e220000002600 */
[----:B------:R-:W1:Y:S01]  /*0020*/  LDCU UR9, c[0x0][0x3a0] ;  /* 0x00007400ff0977ac */ /* 0x000e620008000800 */
[----:B------:R-:W-:Y:S01]  /*0030*/  HFMA2 R22, -RZ, RZ, 0, 0 ;  /* 0x00000000ff167431 */ /* 0x000fe200000001ff */
[----:B------:R-:W0:Y:S01]  /*0040*/  S2R R0, SR_TID.Y ;  /* 0x0000000000007919 */ /* 0x000e220000002200 */
[----:B------:R-:W2:Y:S01]  /*0050*/  LDCU.64 UR12, c[0x0][0x358] ;  /* 0x00006b00ff0c77ac */ /* 0x000ea20008000a00 */
[----:B------:R-:W3:Y:S01]  /*0060*/  S2R R10, SR_CTAID.X ;  /* 0x00000000000a7919 */ /* 0x000ee20000002500 */
[----:B------:R-:W3:Y:S01]  /*0070*/  S2R R3, SR_TID.X ;  /* 0x0000000000037919 */ /* 0x000ee20000002100 */
[----:B-1----:R-:W-:Y:S02]  /*0080*/  UISETP.GE.AND UP0, UPT, UR9, 0x10, UPT ;  /* 0x000000100900788c */ /* 0x002fe4000bf06270 */
[----:B------:R-:W-:-:S04]  /*0090*/  USHF.R.S32.HI UR4, URZ, 0x1f, UR9 ;  /* 0x0000001fff047899 */ /* 0x000fc80008011409 */
[----:B------:R-:W-:Y:S01]  /*00a0*/  ULEA.HI UR4, UR4, UR9, URZ, 0x4 ;  /* 0x0000000904047291 */ /* 0x000fe2000f8f20ff */
[----:B0-----:R-:W-:Y:S02]  /*00b0*/  LEA R7, R7, R0, 0x4 ;  /* 0x0000000007077211 */ /* 0x001fe400078e20ff */
[----:B---3--:R-:W-:Y:S01]  /*00c0*/  LEA R6, R10, R3, 0x4 ;  /* 0x000000030a067211 */ /* 0x008fe200078e20ff */
[----:B--2---:R-:W-:Y:S08]  /*00d0*/  BRA.U !UP0, `(.L_x_4) ;  /* 0x0000001508ec7547 */ /* 0x004ff0000b800000 */
[----:B------:R-:W0:Y:S01]  /*00e0*/  S2UR UR7, SR_CgaCtaId ;  /* 0x00000000000779c3 */ /* 0x000e220000008800 */
[----:B------:R-:W-:Y:S01]  /*00f0*/  USHF.R.S32.HI UR4, URZ, 0x4, UR4 ;  /* 0x00000004ff047899 */ /* 0x000fe20008011404 */
[----:B------:R-:W-:Y:S01]  /*0100*/  IMAD R4, R7, UR9, R3 ;  /* 0x0000000907047c24 */ /* 0x000fe2000f8e0203 */
[----:B------:R-:W-:Y:S01]  /*0110*/  UMOV UR5, 0x400 ;  /* 0x0000040000057882 */ /* 0x000fe20000000000 */
[----:B------:R-:W-:Y:S01]  /*0120*/  MOV R22, RZ ;  /* 0x000000ff00167202 */ /* 0x000fe20000000f00 */
[----:B------:R-:W-:Y:S01]  /*0130*/  UIADD3 UR8, UPT, UPT, UR4, -0x1, URZ ;  /* 0xffffffff04087890 */ /* 0x000fe2000fffe0ff */
[----:B------:R-:W-:Y:S01]  /*0140*/  MOV R5, RZ ;  /* 0x000000ff00057202 */ /* 0x000fe20000000f00 */
[----:B------:R-:W-:Y:S02]  /*0150*/  ULOP3.LUT UP0, UR10, UR4, 0x3, URZ, 0xc0, !UPT ;  /* 0x00000003040a7892 */ /* 0x000fe4000f80c0ff */
[----:B------:R-:W-:Y:S02]  /*0160*/  UISETP.GE.U32.AND UP1, UPT, UR8, 0x3, UPT ;  /* 0x000000030800788c */ /* 0x000fe4000bf26070 */
[----:B0-----:R-:W-:-:S06]  /*0170*/  ULEA UR6, UR7, UR5, 0x18 ;  /* 0x0000000507067291 */ /* 0x001fcc000f8ec0ff */
[----:B------:R-:W-:Y:S01]  /*0180*/  LEA R2, R0, UR6, 0x6 ;  /* 0x0000000600027c11 */ /* 0x000fe2000f8e30ff */
[----:B------:R-:W-:Y:S06]  /*0190*/  BRA.U !UP1, `(.L_x_5) ;  /* 0x0000000d09347547 */ /* 0x000fec000b800000 */
[----:B------:R-:W0:Y:S01]  /*01a0*/  LDC R16, c[0x0][0x39c] ;  /* 0x0000e700ff107b82 */ /* 0x000e220000000800 */
[----:B------:R-:W-:Y:S01]  /*01b0*/  UIADD3 UR6, UPT, UPT, UR5, 0x400, URZ ;  /* 0x0000040005067890 */ /* 0x000fe2000fffe0ff */
[C---:B------:R-:W-:Y:S01]  /*01c0*/  IADD3 R5, PT, PT, R0.reuse, 0x30, RZ ;  /* 0x0000003000057810 */ /* 0x040fe20007ffe0ff */
[----:B------:R-:W-:Y:S01]  /*01d0*/  ULOP3.LUT UR8, UR4, 0x7fffffc, URZ, 0xc0, !UPT ;  /* 0x07fffffc04087892 */ /* 0x000fe2000f8ec0ff */
[C---:B------:R-:W-:Y:S01]  /*01e0*/  IADD3 R8, PT, PT, R0.reuse, 0x20, RZ ;  /* 0x0000002000087810 */ /* 0x040fe20007ffe0ff */
[----:B------:R-:W-:Y:S01]  /*01f0*/  ULEA UR6, UR7, UR6, 0x18 ;  /* 0x0000000607067291 */ /* 0x000fe2000f8ec0ff */
[----:B------:R-:W-:Y:S01]  /*0200*/  IADD3 R9, PT, PT, R0, 0x10, RZ ;  /* 0x0000001000097810 */ /* 0x000fe20007ffe0ff */
[----:B------:R-:W-:Y:S01]  /*0210*/  UIADD3 UR9, UPT, UPT, -UR8, URZ, URZ ;  /* 0x000000ff08097290 */ /* 0x000fe2000fffe1ff */
[----:B------:R-:W-:Y:S02]  /*0220*/  MOV R22, RZ ;  /* 0x000000ff00167202 */ /* 0x000fe40000000f00 */
[----:B------:R-:W-:-:S02]  /*0230*/  MOV R20, R4 ;  /* 0x0000000400147202 */ /* 0x000fc40000000f00 */
[C---:B------:R-:W-:Y:S02]  /*0240*/  LEA R19, R3.reuse, UR6, 0x2 ;  /* 0x0000000603137c11 */ /* 0x040fe4000f8e10ff */
[----:B------:R-:W-:Y:S02]  /*0250*/  LEA R18, R3, R2, 0x2 ;  /* 0x0000000203127211 */ /* 0x000fe400078e10ff */
[----:B------:R-:W-:Y:S01]  /*0260*/  LEA R17, R0, R19, 0x6 ;  /* 0x0000001300117211 */ /* 0x000fe200078e30ff */
[-CC-:B0-----:R-:W-:Y:S02]  /*0270*/  IMAD R5, R5, R16.reuse, R3.reuse ;  /* 0x0000001005057224 */ /* 0x181fe400078e0203 */
[-CC-:B------:R-:W-:Y:S02]  /*0280*/  IMAD R8, R8, R16.reuse, R3.reuse ;  /* 0x0000001008087224 */ /* 0x180fe400078e0203 */
[-CC-:B------:R-:W-:Y:S01]  /*0290*/  IMAD R9, R9, R16.reuse, R3.reuse ;  /* 0x0000001009097224 */ /* 0x180fe200078e0203 */
[----:B------:R-:W-:Y:S01]  /*02a0*/  LEA R27, R10, R5, 0x4 ;  /* 0x000000050a1b7211 */ /* 0x000fe200078e20ff */
[----:B------:R-:W-:Y:S01]  /*02b0*/  IMAD R21, R0, R16, R3 ;  /* 0x0000001000157224 */ /* 0x000fe200078e0203 */
[----:B------:R-:W-:-:S02]  /*02c0*/  LEA R25, R10, R8, 0x4 ;  /* 0x000000080a197211 */ /* 0x000fc400078e20ff */
[C---:B------:R-:W-:Y:S02]  /*02d0*/  LEA R23, R10.reuse, R9, 0x4 ;  /* 0x000000090a177211 */ /* 0x040fe400078e20ff */
[----:B------:R-:W-:Y:S02]  /*02e0*/  LEA R21, R10, R21, 0x4 ;  /* 0x000000150a157211 */ /* 0x000fe400078e20ff */
[----:B------:R-:W-:-:S07]  /*02f0*/  MOV R5, UR8 ;  /* 0x0000000800057c02 */ /* 0x000fce0008000f00 */
.L_x_6:
[----:B------:R-:W0:Y:S08]  /*0300*/  LDC.64 R28, c[0x0][0x380] ;  /* 0x0000e000ff1c7b82 */ /* 0x000e300000000a00 */
[----:B------:R-:W1:Y:S01]  /*0310*/  LDC.64 R12, c[0x0][0x388] ;  /* 0x0000e200ff0c7b82 */ /* 0x000e620000000a00 */
[----:B0-----:R-:W-:-:S05]  /*0320*/  IMAD.WIDE R28, R20, 0x4, R28 ;  /* 0x00000004141c7825 */ /* 0x001fca00078e021c */
[----:B------:R-:W2:Y:S01]  /*0330*/  LDG.E R24, desc[UR12][R28.64] ;  /* 0x0000000c1c187981 */ /* 0x000ea2000c1e1900 */
[----:B-1----:R-:W-:-:S06]  /*0340*/  IMAD.WIDE R14, R21, 0x4, R12 ;  /* 0x00000004150e7825 */ /* 0x002fcc00078e020c */
[----:B------:R-:W3:Y:S04]  /*0350*/  LDG.E R14, desc[UR12][R14.64] ;  /* 0x0000000c0e0e7981 */ /* 0x000ee8000c1e1900 */
[----:B--2---:R-:W-:Y:S04]  /*0360*/  STS [R18], R24 ;  /* 0x0000001812007388 */ /* 0x004fe80000000800 */
[----:B---3--:R-:W-:Y:S01]  /*0370*/  STS [R17], R14 ;  /* 0x0000000e11007388 */ /* 0x008fe20000000800 */
[----:B------:R-:W-:Y:S06]  /*0380*/  BAR.SYNC.DEFER_BLOCKING 0x0 ;  /* 0x0000000000007b1d */ /* 0x000fec0000010000 */
[----:B------:R-:W-:Y:S04]  /*0390*/  LDS R26, [R19] ;  /* 0x00000000131a7984 */ /* 0x000fe80000000800 */
[----:B------:R-:W0:Y:S04]  /*03a0*/  LDS.128 R8, [R2] ;  /* 0x0000000002087984 */ /* 0x000e280000000c00 */
[----:B------:R-:W-:Y:S04]  /*03b0*/  LDS R24, [R19+0x100] ;  /* 0x0001000013187984 */ /* 0x000fe80000000800 */
[----:B------:R-:W-:Y:S01]  /*03c0*/  LDS R14, [R19+0x200] ;  /* 0x00020000130e7984 */ /* 0x000fe20000000800 */
[----:B0-----:R-:W-:-:S03]  /*03d0*/  FFMA R8, R8, R26, R22 ;  /* 0x0000001a08087223 */ /* 0x001fc60000000016 */
[----:B------:R-:W0:Y:S02]  /*03e0*/  LDS R22, [R19+0x40] ;  /* 0x0000400013167984 */ /* 0x000e240000000800 */
[----:B0-----:R-:W-:Y:S02]  /*03f0*/  FFMA R9, R22, R9, R8 ;  /* 0x0000000916097223 */ /* 0x001fe40000000008 */
[----:B------:R-:W0:Y:S04]  /*0400*/  LDS R8, [R19+0x80] ;  /* 0x0000800013087984 */ /* 0x000e280000000800 */
[----:B------:R-:W1:Y:S01]  /*0410*/  LDS R22, [R19+0xc0] ;  /* 0x0000c00013167984 */ /* 0x000e620000000800 */
[----:B0-----:R-:W-:-:S04]  /*0420*/  FFMA R8, R8, R10, R9 ;  /* 0x0000000a08087223 */ /* 0x001fc80000000009 */
[----:B-1----:R-:W-:Y:S02]  /*0430*/  FFMA R15, R22, R11, R8 ;  /* 0x0000000b160f7223 */ /* 0x002fe40000000008 */
[----:B------:R-:W0:Y:S02]  /*0440*/  LDS.128 R8, [R2+0x10] ;  /* 0x0000100002087984 */ /* 0x000e240000000c00 */
[----:B0-----:R-:W-:Y:S02]  /*0450*/  FFMA R8, R8, R24, R15 ;  /* 0x0000001808087223 */ /* 0x001fe4000000000f */
        /* <DEDUP_REMOVED lines=8> */
[----:B------:R-:W0:Y:S04]  /*04e0*/  LDS R15, [R19+0x240] ;  /* 0x00024000130f7984 */ /* 0x000e280000000800 */
[----:B------:R-:W-:Y:S01]  /*04f0*/  LDS R14, [R19+0x300] ;  /* 0x00030000130e7984 */ /* 0x000fe20000000800 */
[----:B0-----:R-:W-:-:S03]  /*0500*/  FFMA R9, R15, R9, R8 ;  /* 0x000000090f097223 */ /* 0x001fc60000000008 */
[----:B------:R-:W0:Y:S04]  /*0510*/  LDS R8, [R19+0x280] ;  /* 0x0002800013087984 */ /* 0x000e280000000800 */
[----:B------:R-:W1:Y:S01]  /*0520*/  LDS R15, [R19+0x2c0] ;  /* 0x0002c000130f7984 */ /* 0x000e620000000800 */
[----:B0-----:R-:W-:-:S04]  /*0530*/  FFMA R8, R8, R10, R9 ;  /* 0x0000000a08087223 */ /* 0x001fc80000000009 */
[----:B-1----:R-:W-:Y:S02]  /*0540*/  FFMA R15, R15, R11, R8 ;  /* 0x0000000b0f0f7223 */ /* 0x002fe40000000008 */
[----:B------:R-:W0:Y:S02]  /*0550*/  LDS.128 R8, [R2+0x30] ;  /* 0x0000300002087984 */ /* 0x000e240000000c00 */
[----:B0-----:R-:W-:Y:S02]  /*0560*/  FFMA R8, R8, R14, R15 ;  /* 0x0000000e08087223 */ /* 0x001fe4000000000f */
[----:B------:R-:W0:Y:S04]  /*0570*/  LDS R15, [R19+0x340] ;  /* 0x00034000130f7984 */ /* 0x000e280000000800 */
[----:B------:R-:W1:Y:S01]  /*0580*/  LDS R14, [R19+0x380] ;  /* 0x00038000130e7984 */ /* 0x000e620000000800 */
[----:B0-----:R-:W-:-:S04]  /*0590*/  FFMA R9, R15, R9, R8 ;  /* 0x000000090f097223 */ /* 0x001fc80000000008 */
[----:B-1----:R-:W-:Y:S02]  /*05a0*/  FFMA R10, R14, R10, R9 ;  /* 0x0000000a0e0a7223 */ /* 0x002fe40000000009 */
[----:B------:R-:W0:Y:S01]  /*05b0*/  LDS R9, [R19+0x3c0] ;  /* 0x0003c00013097984 */ /* 0x000e220000000800 */
[----:B------:R-:W-:Y:S01]  /*05c0*/  BAR.SYNC.DEFER_BLOCKING 0x0 ;  /* 0x0000000000007b1d */ /* 0x000fe20000010000 */
[----:B------:R-:W-:-:S05]  /*05d0*/  IMAD.WIDE R14, R23, 0x4, R12 ;  /* 0x00000004170e7825 */ /* 0x000fca00078e020c */
[----:B------:R-:W2:Y:S04]  /*05e0*/  LDG.E R24, desc[UR12][R28.64+0x40] ;  /* 0x0000400c1c187981 */ /* 0x000ea8000c1e1900 */
[----:B------:R-:W3:Y:S01]  /*05f0*/  LDG.E R14, desc[UR12][R14.64] ;  /* 0x0000000c0e0e7981 */ /* 0x000ee2000c1e1900 */
[----:B0-----:R-:W-:-:S03]  /*0600*/  FFMA R22, R9, R11, R10 ;  /* 0x0000000b09167223 */ /* 0x001fc6000000000a */
        /* <DEDUP_REMOVED lines=10> */
[----:B------:R-:W0:Y:S02]  /*06b0*/  LDS R8, [R19+0x80] ;  /* 0x0000800013087984 */ /* 0x000e240000000800 */
[----:B0-----:R-:W-:-:S04]  /*06c0*/  FFMA R8, R8, R10, R9 ;  /* 0x0000000a08087223 */ /* 0x001fc80000000009 */
[----:B------:R-:W-:Y:S02]  /*06d0*/  FFMA R15, R15, R11, R8 ;  /* 0x0000000b0f0f7223 */ /* 0x000fe40000000008 */
        /* <DEDUP_REMOVED lines=41> */
[----:B------:R-:W-:Y:S01]  /*0970*/  LDS R22, [R19+0x3c0] ;  /* 0x0003c00013167984 */ /* 0x000fe20000000800 */
        /* <DEDUP_REMOVED lines=22> */
[----:B------:R-:W0:Y:S02]  /*0ae0*/  LDS R15, [R19+0x340] ;  /* 0x00034000130f7984 */ /* 0x000e240000000800 */
[----:B0-----:R-:W-:Y:S01]  /*0af0*/  FFMA R15, R15, R9, R8 ;  /* 0x000000090f0f7223 */ /* 0x001fe20000000008 */
[----:B------:R-:W-:Y:S02]  /*0b00*/  IMAD.WIDE R8, R27, 0x4, R12 ;  /* 0x000000041b087825 */ /* 0x000fe400078e020c */
[----:B------:R-:W0:Y:S01]  /*0b10*/  LDS R12, [R19+0x380] ;  /* 0x00038000130c7984 */ /* 0x000e220000000800 */
[----:B------:R-:W-:Y:S06]  /*0b20*/  BAR.SYNC.DEFER_BLOCKING 0x0 ;  /* 0x0000000000007b1d */ /* 0x000fec0000010000 */
[----:B------:R-:W2:Y:S04]  /*0b30*/  LDG.E R29, desc[UR12][R28.64+0xc0] ;  /* 0x0000c00c1c1d7981 */ /* 0x000ea8000c1e1900 */
[----:B------:R-:W3:Y:S01]  /*0b40*/  LDG.E R8, desc[UR12][R8.64] ;  /* 0x0000000c08087981 */ /* 0x000ee2000c1e1900 */
[----:B0-----:R-:W-:-:S04]  /*0b50*/  FFMA R26, R12, R10, R15 ;  /* 0x0000000a0c1a7223 */ /* 0x001fc8000000000f */
[----:B------:R-:W-:Y:S01]  /*0b60*/  FFMA R11, R22, R11, R26 ;  /* 0x0000000b160b7223 */ /* 0x000fe2000000001a */
[----:B------:R-:W-:-:S04]  /*0b70*/  UIADD3 UR9, UPT, UPT, UR9, 0x4, URZ ;  /* 0x0000000409097890 */ /* 0x000fc8000fffe0ff */
[----:B------:R-:W-:Y:S01]  /*0b80*/  UISETP.NE.AND UP1, UPT, UR9, URZ, UPT ;  /* 0x000000ff0900728c */ /* 0x000fe2000bf25270 */
[----:B------:R-:W-:Y:S02]  /*0b90*/  IADD3 R20, PT, PT, R20, 0x40, RZ ;  /* 0x0000004014147810 */ /* 0x000fe40007ffe0ff */
[C---:B------:R-:W-:Y:S02]  /*0ba0*/  LEA R27, R16.reuse, R27, 0x6 ;  /* 0x0000001b101b7211 */ /* 0x040fe400078e30ff */
[C---:B------:R-:W-:Y:S02]  /*0bb0*/  LEA R25, R16.reuse, R25, 0x6 ;  /* 0x0000001910197211 */ /* 0x040fe400078e30ff */
[C---:B------:R-:W-:Y:S02]  /*0bc0*/  LEA R23, R16.reuse, R23, 0x6 ;  /* 0x0000001710177211 */ /* 0x040fe400078e30ff */
[----:B------:R-:W-:Y:S01]  /*0bd0*/  LEA R21, R16, R21, 0x6 ;  /* 0x0000001510157211 */ /* 0x000fe200078e30ff */
[----:B--2---:R-:W-:Y:S04]  /*0be0*/  STS [R18], R29 ;  /* 0x0000001d12007388 */ /* 0x004fe80000000800 */
[----:B---3--:R-:W-:Y:S01]  /*0bf0*/  STS [R17], R8 ;  /* 0x0000000811007388 */ /* 0x008fe20000000800 */
[----:B------:R-:W-:Y:S06]  /*0c00*/  BAR.SYNC.DEFER_BLOCKING 0x0 ;  /* 0x0000000000007b1d */ /* 0x000fec0000010000 */
[----:B------:R-:W-:Y:S04]  /*0c10*/  LDS R24, [R19] ;  /* 0x0000000013187984 */ /* 0x000fe80000000800 */
[----:B------:R-:W0:Y:S04]  /*0c20*/  LDS.128 R12, [R2] ;  /* 0x00000000020c7984 */ /* 0x000e280000000c00 */
[----:B------:R-:W1:Y:S04]  /*0c30*/  LDS R9, [R19+0x40] ;  /* 0x0000400013097984 */ /* 0x000e680000000800 */
[----:B------:R-:W2:Y:S04]  /*0c40*/  LDS R10, [R19+0x80] ;  /* 0x00008000130a7984 */ /* 0x000ea80000000800 */
[----:B------:R-:W3:Y:S04]  /*0c50*/  LDS R22, [R19+0xc0] ;  /* 0x0000c00013167984 */ /* 0x000ee80000000800 */
[----:B------:R-:W-:Y:S01]  /*0c60*/  LDS R29, [R19+0x180] ;  /* 0x00018000131d7984 */ /* 0x000fe20000000800 */
[----:B0-----:R-:W-:-:S04]  /*0c70*/  FFMA R12, R12, R24, R11 ;  /* 0x000000180c0c7223 */ /* 0x001fc8000000000b */
[----:B-1----:R-:W-:Y:S02]  /*0c80*/  FFMA R9, R9, R13, R12 ;  /* 0x0000000d09097223 */ /* 0x002fe4000000000c */
[----:B------:R-:W-:Y:S02]  /*0c90*/  LDS R13, [R19+0x100] ;  /* 0x00010000130d7984 */ /* 0x000fe40000000800 */
[----:B--2---:R-:W-:Y:S02]  /*0ca0*/  FFMA R14, R10, R14, R9 ;  /* 0x0000000e0a0e7223 */ /* 0x004fe40000000009 */
[----:B------:R-:W0:Y:S04]  /*0cb0*/  LDS.128 R8, [R2+0x10] ;  /* 0x0000100002087984 */ /* 0x000e280000000c00 */
[----:B------:R-:W1:Y:S01]  /*0cc0*/  LDS R12, [R19+0x140] ;  /* 0x00014000130c7984 */ /* 0x000e620000000800 */
[----:B---3--:R-:W-:-:S03]  /*0cd0*/  FFMA R15, R22, R15, R14 ;  /* 0x0000000f160f7223 */ /* 0x008fc6000000000e */
[----:B------:R-:W2:Y:S01]  /*0ce0*/  LDS R22, [R19+0x1c0] ;  /* 0x0001c00013167984 */ /* 0x000ea20000000800 */
[----:B0-----:R-:W-:-:S04]  /*0cf0*/  FFMA R8, R8, R13, R15 ;  /* 0x0000000d08087223 */ /* 0x001fc8000000000f */
[----:B-1----:R-:W-:Y:S02]  /*0d00*/  FFMA R8, R12, R9, R8 ;  /* 0x000000090c087223 */ /* 0x002fe40000000008 */
[----:B------:R-:W-:Y:S04]  /*0d10*/  LDS R9, [R19+0x200] ;  /* 0x0002000013097984 */ /* 0x000fe80000000800 */
[----:B------:R-:W0:Y:S01]  /*0d20*/  LDS.128 R12, [R2+0x20] ;  /* 0x00002000020c7984 */ /* 0x000e220000000c00 */
[----:B------:R-:W-:-:S03]  /*0d30*/  FFMA R29, R29, R10, R8 ;  /* 0x0000000a1d1d7223 */ /* 0x000fc60000000008 */
[----:B------:R-:W1:Y:S01]  /*0d40*/  LDS R8, [R19+0x240] ;  /* 0x0002400013087984 */ /* 0x000e620000000800 */
[----:B--2---:R-:W-:-:S03]  /*0d50*/  FFMA R11, R22, R11, R29 ;  /* 0x0000000b160b7223 */ /* 0x004fc6000000001d */
[----:B------:R-:W2:Y:S04]  /*0d60*/  LDS R29, [R19+0x280] ;  /* 0x00028000131d7984 */ /* 0x000ea80000000800 */
[----:B------:R-:W3:Y:S01]  /*0d70*/  LDS R22, [R19+0x2c0] ;  /* 0x0002c00013167984 */ /* 0x000ee20000000800 */
[----:B0-----:R-:W-:-:S04]  /*0d80*/  FFMA R12, R12, R9, R11 ;  /* 0x000000090c0c7223 */ /* 0x001fc8000000000b */
[----:B-1----:R-:W-:Y:S02]  /*0d90*/  FFMA R12, R8, R13, R12 ;  /* 0x0000000d080c7223 */ /* 0x002fe4000000000c */
[----:B------:R-:W-:Y:S04]  /*0da0*/  LDS R13, [R19+0x300] ;  /* 0x00030000130d7984 */ /* 0x000fe80000000800 */
[----:B------:R-:W0:Y:S01]  /*0db0*/  LDS.128 R8, [R2+0x30] ;  /* 0x0000300002087984 */ /* 0x000e220000000c00 */
[----:B--2---:R-:W-:-:S03]  /*0dc0*/  FFMA R29, R29, R14, R12 ;  /* 0x0000000e1d1d7223 */ /* 0x004fc6000000000c */
[----:B------:R-:W1:Y:S01]  /*0dd0*/  LDS R12, [R19+0x340] ;  /* 0x00034000130c7984 */ /* 0x000e620000000800 */
[----:B---3--:R-:W-:-:S03]  /*0de0*/  FFMA R15, R22, R15, R29 ;  /* 0x0000000f160f7223 */ /* 0x008fc6000000001d */
[----:B------:R-:W2:Y:S04]  /*0df0*/  LDS R14, [R19+0x380] ;  /* 0x00038000130e7984 */ /* 0x000ea80000000800 */
[----:B------:R-:W3:Y:S01]  /*0e00*/  LDS R29, [R19+0x3c0] ;  /* 0x0003c000131d7984 */ /* 0x000ee20000000800 */
[----:B0-----:R-:W-:-:S04]  /*0e10*/  FFMA R8, R8, R13, R15 ;  /* 0x0000000d08087223 */ /* 0x001fc8000000000f */
[----:B-1----:R-:W-:-:S04]  /*0e20*/  FFMA R9, R12, R9, R8 ;  /* 0x000000090c097223 */ /* 0x002fc80000000008 */
[----:B--2---:R-:W-:-:S04]  /*0e30*/  FFMA R10, R14, R10, R9 ;  /* 0x0000000a0e0a7223 */ /* 0x004fc80000000009 */
[----:B---3--:R-:W-:Y:S01]  /*0e40*/  FFMA R22, R29, R11, R10 ;  /* 0x0000000b1d167223 */ /* 0x008fe2000000000a */
[----:B------:R-:W-:Y:S06]  /*0e50*/  BAR.SYNC.DEFER_BLOCKING 0x0 ;  /* 0x0000000000007b1d */ /* 0x000fec0000010000 */
[----:B------:R-:W-:Y:S05]  /*0e60*/  BRA.U UP1, `(.L_x_6) ;  /* 0xfffffff501247547 */ /* 0x000fea000b83ffff */
.L_x_5:
[----:B------:R-:W-:Y:S05]  /*0e70*/  BRA.U !UP0, `(.L_x_4) ;  /* 0x0000000908847547 */ /* 0x000fea000b800000 */
[----:B------:R-:W-:Y:S02]  /*0e80*/  UISETP.NE.AND UP0, UPT, UR10, 0x1, UPT ;  /* 0x000000010a00788c */ /* 0x000fe4000bf05270 */
[----:B------:R-:W-:-:S04]  /*0e90*/  ULOP3.LUT UR4, UR4, 0x1, URZ, 0xc0, !UPT ;  /* 0x0000000104047892 */ /* 0x000fc8000f8ec0ff */
[----:B------:R-:W-:-:S03]  /*0ea0*/  UISETP.NE.U32.AND UP1, UPT, UR4, 0x1, UPT ;  /* 0x000000010400788c */ /* 0x000fc6000bf25070 */
[----:B------:R-:W-:Y:S08]  /*0eb0*/  BRA.U !UP0, `(.L_x_7) ;  /* 0x0000000508947547 */ /* 0x000ff0000b800000 */
[----:B------:R-:W0:Y:S01]  /*0ec0*/  LDC.64 R24, c[0x0][0x380] ;  /* 0x0000e000ff187b82 */ /* 0x000e220000000a00 */
[----:B------:R-:W1:Y:S01]  /*0ed0*/  LDCU UR6, c[0x0][0x39c] ;  /* 0x00007380ff0677ac */ /* 0x000e620008000800 */
[C---:B------:R-:W-:Y:S02]  /*0ee0*/  LEA R19, R5.reuse, R0, 0x4 ;  /* 0x0000000005137211 */ /* 0x040fe400078e20ff */
[----:B------:R-:W-:-:S04]  /*0ef0*/  LEA R9, R5, R4, 0x4 ;  /* 0x0000000405097211 */ /* 0x000fc800078e20ff */
[----:B------:R-:W2:Y:S01]  /*0f00*/  LDC.64 R16, c[0x0][0x388] ;  /* 0x0000e200ff107b82 */ /* 0x000ea20000000a00 */
[----:B-1----:R-:W-:Y:S02]  /*0f10*/  IMAD R11, R19, UR6, R6 ;  /* 0x00000006130b7c24 */ /* 0x002fe4000f8e0206 */
[----:B0-----:R-:W-:-:S04]  /*0f20*/  IMAD.WIDE R24, R9, 0x4, R24 ;  /* 0x0000000409187825 */ /* 0x001fc800078e0218 */
[----:B--2---:R-:W-:Y:S02]  /*0f30*/  IMAD.WIDE R8, R11, 0x4, R16 ;  /* 0x000000040b087825 */ /* 0x004fe400078e0210 */
[----:B------:R-:W2:Y:S04]  /*0f40*/  LDG.E R11, desc[UR12][R24.64] ;  /* 0x0000000c180b7981 */ /* 0x000ea8000c1e1900 */
[----:B------:R-:W3:Y:S01]  /*0f50*/  LDG.E R18, desc[UR12][R8.64] ;  /* 0x0000000c08127981 */ /* 0x000ee2000c1e1900 */
[----:B------:R-:W-:Y:S01]  /*0f60*/  UIADD3 UR4, UPT, UPT, UR5, 0x400, URZ ;  /* 0x0000040005047890 */ /* 0x000fe2000fffe0ff */
[----:B------:R-:W-:Y:S02]  /*0f70*/  LEA R20, R3, R2, 0x2 ;  /* 0x0000000203147211 */ /* 0x000fe400078e10ff */
[----:B------:R-:W-:Y:S01]  /*0f80*/  IADD3 R19, PT, PT, R19, 0x10, RZ ;  /* 0x0000001013137810 */ /* 0x000fe20007ffe0ff */
[----:B------:R-:W-:-:S04]  /*0f90*/  ULEA UR4, UR7, UR4, 0x18 ;  /* 0x0000000407047291 */ /* 0x000fc8000f8ec0ff */
[----:B------:R-:W-:Y:S02]  /*0fa0*/  IMAD R19, R19, UR6, R6 ;  /* 0x0000000613137c24 */ /* 0x000fe4000f8e0206 */
[----:B------:R-:W-:-:S04]  /*0fb0*/  LEA R21, R3, UR4, 0x2 ;  /* 0x0000000403157c11 */ /* 0x000fc8000f8e10ff */
        /* <DEDUP_REMOVED lines=8> */
[----:B------:R-:W-:Y:S04]  /*1040*/  LDS R26, [R21+0x100] ;  /* 0x00010000151a7984 */ /* 0x000fe80000000800 */
[----:B------:R-:W-:Y:S04]  /*1050*/  LDS R18, [R21+0x140] ;  /* 0x0001400015127984 */ /* 0x000fe80000000800 */
[----:B------:R-:W-:Y:S01]  /*1060*/  LDS R28, [R21+0x340] ;  /* 0x00034000151c7984 */ /* 0x000fe20000000800 */
[----:B0-----:R-:W-:-:S03]  /*1070*/  FFMA R22, R12, R29, R22 ;  /* 0x0000001d0c167223 */ /* 0x001fc60000000016 */
[----:B------:R-:W0:Y:S01]  /*1080*/  LDS R12, [R21+0xc0] ;  /* 0x0000c000150c7984 */ /* 0x000e220000000800 */
[----:B-1----:R-:W-:-:S03]  /*1090*/  FFMA R22, R9, R13, R22 ;  /* 0x0000000d09167223 */ /* 0x002fc60000000016 */
[----:B------:R-:W1:Y:S01]  /*10a0*/  LDS.128 R8, [R2+0x10] ;  /* 0x0000100002087984 */ /* 0x000e620000000c00 */
[----:B--2---:R-:W-:-:S03]  /*10b0*/  FFMA R13, R27, R14, R22 ;  /* 0x0000000e1b0d7223 */ /* 0x004fc60000000016 */
[----:B------:R-:W2:Y:S04]  /*10c0*/  LDS R27, [R21+0x180] ;  /* 0x00018000151b7984 */ /* 0x000ea80000000800 */
[----:B------:R-:W-:Y:S04]  /*10d0*/  LDS R29, [R21+0x280] ;  /* 0x00028000151d7984 */ /* 0x000fe80000000800 */
[----:B------:R-:W-:Y:S01]  /*10e0*/  LDS R22, [R21+0x3c0] ;  /* 0x0003c00015167984 */ /* 0x000fe20000000800 */
[----:B0-----:R-:W-:-:S04]  /*10f0*/  FFMA R13, R12, R15, R13 ;  /* 0x0000000f0c0d7223 */ /* 0x001fc8000000000d */
[----:B-1----:R-:W-:Y:S02]  /*1100*/  FFMA R13, R8, R26, R13 ;  /* 0x0000001a080d7223 */ /* 0x002fe4000000000d */
[----:B------:R-:W0:Y:S02]  /*1110*/  LDS R8, [R21+0x1c0] ;  /* 0x0001c00015087984 */ /* 0x000e240000000800 */
[----:B------:R-:W-:Y:S02]  /*1120*/  FFMA R18, R18, R9, R13 ;  /* 0x0000000912127223 */ /* 0x000fe4000000000d */
[----:B------:R-:W-:Y:S02]  /*1130*/  LDS R9, [R21+0x200] ;  /* 0x0002000015097984 */ /* 0x000fe40000000800 */
[----:B--2---:R-:W-:Y:S02]  /*1140*/  FFMA R27, R27, R10, R18 ;  /* 0x0000000a1b1b7223 */ /* 0x004fe40000000012 */
[----:B------:R-:W1:Y:S04]  /*1150*/  LDS.128 R12, [R2+0x20] ;  /* 0x00002000020c7984 */ /* 0x000e680000000c00 */
[----:B------:R-:W2:Y:S04]  /*1160*/  LDS R10, [R21+0x240] ;  /* 0x00024000150a7984 */ /* 0x000ea80000000800 */
[----:B------:R-:W3:Y:S01]  /*1170*/  LDS R26, [R21+0x2c0] ;  /* 0x0002c000151a7984 */ /* 0x000ee20000000800 */
[----:B0-----:R-:W-:-:S03]  /*1180*/  FFMA R11, R8, R11, R27 ;  /* 0x0000000b080b7223 */ /* 0x001fc6000000001b */
[----:B------:R-:W-:Y:S01]  /*1190*/  LDS R27, [R21+0x300] ;  /* 0x00030000151b7984 */ /* 0x000fe20000000800 */
[----:B-1----:R-:W-:-:S04]  /*11a0*/  FFMA R12, R12, R9, R11 ;  /* 0x000000090c0c7223 */ /* 0x002fc8000000000b */
[----:B--2---:R-:W-:Y:S01]  /*11b0*/  FFMA R10, R10, R13, R12 ;  /* 0x0000000d0a0a7223 */ /* 0x004fe2000000000c */
[----:B------:R-:W-:Y:S02]  /*11c0*/  IMAD.WIDE R12, R19, 0x4, R16 ;  /* 0x00000004130c7825 */ /* 0x000fe400078e0210 */
[----:B------:R-:W0:Y:S02]  /*11d0*/  LDS.128 R16, [R2+0x30] ;  /* 0x0000300002107984 */ /* 0x000e240000000c00 */
[----:B------:R-:W-:Y:S02]  /*11e0*/  FFMA R29, R29, R14, R10 ;  /* 0x0000000e1d1d7223 */ /* 0x000fe4000000000a */
[----:B------:R-:W1:Y:S01]  /*11f0*/  LDS R14, [R21+0x380] ;  /* 0x00038000150e7984 */ /* 0x000e620000000800 */
[----:B------:R-:W-:Y:S06]  /*1200*/  BAR.SYNC.DEFER_BLOCKING 0x0 ;  /* 0x0000000000007b1d */ /* 0x000fec0000010000 */
[----:B------:R-:W2:Y:S04]  /*1210*/  LDG.E R25, desc[UR12][R24.64+0x40] ;  /* 0x0000400c18197981 */ /* 0x000ea8000c1e1900 */
[----:B------:R-:W4:Y:S01]  /*1220*/  LDG.E R12, desc[UR12][R12.64] ;  /* 0x0000000c0c0c7981 */ /* 0x000f22000c1e1900 */
[----:B---3--:R-:W-:Y:S01]  /*1230*/  FFMA R15, R26, R15, R29 ;  /* 0x0000000f1a0f7223 */ /* 0x008fe2000000001d */
[----:B------:R-:W-:-:S03]  /*1240*/  IADD3 R5, PT, PT, R5, 0x2, RZ ;  /* 0x0000000205057810 */ /* 0x000fc60007ffe0ff */
[----:B0-----:R-:W-:-:S04]  /*1250*/  FFMA R15, R16, R27, R15 ;  /* 0x0000001b100f7223 */ /* 0x001fc8000000000f */
[----:B------:R-:W-:-:S04]  /*1260*/  FFMA R15, R28, R17, R15 ;  /* 0x000000111c0f7223 */ /* 0x000fc8000000000f */
[----:B-1----:R-:W-:-:S04]  /*1270*/  FFMA R17, R14, R18, R15 ;  /* 0x000000120e117223 */ /* 0x002fc8000000000f */
[----:B------:R-:W-:Y:S01]  /*1280*/  FFMA R17, R22, R19, R17 ;  /* 0x0000001316117223 */ /* 0x000fe20000000011 */
[----:B--2---:R-:W-:Y:S04]  /*1290*/  STS [R20], R25 ;  /* 0x0000001914007388 */ /* 0x004fe80000000800 */
[----:B----4-:R-:W-:Y:S01]  /*12a0*/  STS [R23], R12 ;  /* 0x0000000c17007388 */ /* 0x010fe20000000800 */
[----:B------:R-:W-:Y:S06]  /*12b0*/  BAR.SYNC.DEFER_BLOCKING 0x0 ;  /* 0x0000000000007b1d */ /* 0x000fec0000010000 */
[----:B------:R-:W-:Y:S04]  /*12c0*/  LDS R25, [R21] ;  /* 0x0000000015197984 */ /* 0x000fe80000000800 */
[----:B------:R-:W0:Y:S04]  /*12d0*/  LDS.128 R8, [R2] ;  /* 0x0000000002087984 */ /* 0x000e280000000c00 */
[----:B------:R-:W1:Y:S04]  /*12e0*/  LDS R26, [R21+0x40] ;  /* 0x00004000151a7984 */ /* 0x000e680000000800 */
[----:B------:R-:W2:Y:S04]  /*12f0*/  LDS R29, [R21+0x80] ;  /* 0x00008000151d7984 */ /* 0x000ea80000000800 */
[----:B------:R-:W3:Y:S04]  /*1300*/  LDS R24, [R21+0xc0] ;  /* 0x0000c00015187984 */ /* 0x000ee80000000800 */
[----:B------:R-:W-:Y:S04]  /*1310*/  LDS R27, [R21+0x100] ;  /* 0x00010000151b7984 */ /* 0x000fe80000000800 */
[----:B------:R-:W4:Y:S04]  /*1320*/  LDS.128 R12, [R2+0x10] ;  /* 0x00001000020c7984 */ /* 0x000f280000000c00 */
[----:B------:R-:W5:Y:S04]  /*1330*/  LDS R20, [R21+0x140] ;  /* 0x0001400015147984 */ /* 0x000f680000000800 */
[----:B------:R-:W5:Y:S04]  /*1340*/  LDS R23, [R21+0x180] ;  /* 0x0001800015177984 */ /* 0x000f680000000800 */
[----:B------:R-:W5:Y:S01]  /*1350*/  LDS R22, [R21+0x1c0] ;  /* 0x0001c00015167984 */ /* 0x000f620000000800 */
[----:B0-----:R-:W-:-:S03]  /*1360*/  FFMA R17, R8, R25, R17 ;  /* 0x0000001908117223 */ /* 0x001fc60000000011 */
[----:B------:R-:W-:Y:S01]  /*1370*/  LDS R25, [R21+0x200] ;  /* 0x0002000015197984 */ /* 0x000fe20000000800 */
[----:B-1----:R-:W-:-:S03]  /*1380*/  FFMA R26, R26, R9, R17 ;  /* 0x000000091a1a7223 */ /* 0x002fc60000000011 */
[----:B------:R-:W0:Y:S01]  /*1390*/  LDS.128 R16, [R2+0x20] ;  /* 0x0000200002107984 */ /* 0x000e220000000c00 */
[----:B--2---:R-:W-:-:S04]  /*13a0*/  FFMA R29, R29, R10, R26 ;  /* 0x0000000a1d1d7223 */ /* 0x004fc8000000001a */
[----:B---3--:R-:W-:Y:S02]  /*13b0*/  FFMA R11, R24, R11, R29 ;  /* 0x0000000b180b7223 */ /* 0x008fe4000000001d */
[----:B------:R-:W1:Y:S02]  /*13c0*/  LDS R24, [R21+0x240] ;  /* 0x0002400015187984 */ /* 0x000e640000000800 */
[----:B----4-:R-:W-:Y:S02]  /*13d0*/  FFMA R11, R12, R27, R11 ;  /* 0x0000001b0c0b7223 */ /* 0x010fe4000000000b */
[----:B------:R-:W2:Y:S02]  /*13e0*/  LDS R27, [R21+0x280] ;  /* 0x00028000151b7984 */ /* 0x000ea40000000800 */
[----:B-----5:R-:W-:Y:S02]  /*13f0*/  FFMA R20, R20, R13, R11 ;  /* 0x0000000d14147223 */ /* 0x020fe4000000000b */
[----:B------:R-:W3:Y:S02]  /*1400*/  LDS R12, [R21+0x2c0] ;  /* 0x0002c000150c7984 */ /* 0x000ee40000000800 */
[----:B------:R-:W-:-:S02]  /*1410*/  FFMA R29, R23, R14, R20 ;  /* 0x0000000e171d7223 */ /* 0x000fc40000000014 */
[----:B------:R-:W-:Y:S02]  /*1420*/  LDS R23, [R21+0x300] ;  /* 0x0003000015177984 */ /* 0x000fe40000000800 */
[----:B------:R-:W-:Y:S02]  /*1430*/  FFMA R15, R22, R15, R29 ;  /* 0x0000000f160f7223 */ /* 0x000fe4000000001d */
[----:B------:R-:W4:Y:S04]  /*1440*/  LDS.128 R8, [R2+0x30] ;  /* 0x0000300002087984 */ /* 0x000f280000000c00 */
[----:B------:R-:W5:Y:S04]  /*1450*/  LDS R14, [R21+0x340] ;  /* 0x00034000150e7984 */ /* 0x000f680000000800 */
[----:B------:R-:W5:Y:S04]  /*1460*/  LDS R13, [R21+0x380] ;  /* 0x00038000150d7984 */ /* 0x000f680000000800 */
[----:B------:R-:W5:Y:S01]  /*1470*/  LDS R20, [R21+0x3c0] ;  /* 0x0003c00015147984 */ /* 0x000f620000000800 */
[----:B0-----:R-:W-:-:S04]  /*1480*/  FFMA R15, R16, R25, R15 ;  /* 0x00000019100f7223 */ /* 0x001fc8000000000f */
[----:B-1----:R-:W-:-:S04]  /*1490*/  FFMA R24, R24, R17, R15 ;  /* 0x0000001118187223 */ /* 0x002fc8000000000f */
[----:B--2---:R-:W-:-:S04]  /*14a0*/  FFMA R27, R27, R18, R24 ;  /* 0x000000121b1b7223 */ /* 0x004fc80000000018 */
[----:B---3--:R-:W-:-:S04]  /*14b0*/  FFMA R19, R12, R19, R27 ;  /* 0x000000130c137223 */ /* 0x008fc8000000001b */
[----:B----4-:R-:W-:-:S04]  /*14c0*/  FFMA R19, R8, R23, R19 ;  /* 0x0000001708137223 */ /* 0x010fc80000000013 */
[----:B-----5:R-:W-:-:S04]  /*14d0*/  FFMA R14, R14, R9, R19 ;  /* 0x000000090e0e7223 */ /* 0x020fc80000000013 */
[----:B------:R-:W-:-:S04]  /*14e0*/  FFMA R13, R13, R10, R14 ;  /* 0x0000000a0d0d7223 */ /* 0x000fc8000000000e */
[----:B------:R-:W-:Y:S01]  /*14f0*/  FFMA R22, R20, R11, R13 ;  /* 0x0000000b14167223 */ /* 0x000fe2000000000d */
[----:B------:R-:W-:Y:S06]  /*1500*/  BAR.SYNC.DEFER_BLOCKING 0x0 ;  /* 0x0000000000007b1d */ /* 0x000fec0000010000 */
.L_x_7:
[----:B------:R-:W-:Y:S05]  /*1510*/  BRA.U UP1, `(.L_x_4) ;  /* 0x0000000101dc7547 */ /* 0x000fea000b800000 */
[----:B------:R-:W0:Y:S01]  /*1520*/  LDC.64 R8, c[0x0][0x380] ;  /* 0x0000e000ff087b82 */ /* 0x000e220000000a00 */
[----:B------:R-:W1:Y:S01]  /*1530*/  LDCU UR4, c[0x0][0x39c] ;  /* 0x00007380ff0477ac */ /* 0x000e620008000800 */
[C---:B------:R-:W-:Y:S02]  /*1540*/  LEA R11, R5.reuse, R0, 0x4 ;  /* 0x00000000050b7211 */ /* 0x040fe400078e20ff */
[----:B------:R-:W-:-:S04]  /*1550*/  LEA R5, R5, R4, 0x4 ;  /* 0x0000000405057211 */ /* 0x000fc800078e20ff */
[----:B------:R-:W2:Y:S01]  /*1560*/  LDC.64 R12, c[0x0][0x388] ;  /* 0x0000e200ff0c7b82 */ /* 0x000ea20000000a00 */
[----:B-1----:R-:W-:Y:S02]  /*1570*/  IMAD R11, R11, UR4, R6 ;  /* 0x000000040b0b7c24 */ /* 0x002fe4000f8e0206 */
[----:B0-----:R-:W-:-:S05]  /*1580*/  IMAD.WIDE R8, R5, 0x4, R8 ;  /* 0x0000000405087825 */ /* 0x001fca00078e0208 */
[----:B------:R-:W3:Y:S01]  /*1590*/  LDG.E R4, desc[UR12][R8.64] ;  /* 0x0000000c08047981 */ /* 0x000ee2000c1e1900 */
[----:B--2---:R-:W-:-:S05]  /*15a0*/  IMAD.WIDE R12, R11, 0x4, R12 ;  /* 0x000000040b0c7825 */ /* 0x004fca00078e020c */
[----:B------:R-:W2:Y:S01]  /*15b0*/  LDG.E R16, desc[UR12][R12.64] ;  /* 0x0000000c0c107981 */ /* 0x000ea2000c1e1900 */
[----:B------:R-:W-:-:S04]  /*15c0*/  UIADD3 UR5, UPT, UPT, UR5, 0x400, URZ ;  /* 0x0000040005057890 */ /* 0x000fc8000fffe0ff */
[----:B------:R-:W-:Y:S01]  /*15d0*/  ULEA UR5, UR7, UR5, 0x18 ;  /* 0x0000000507057291 */ /* 0x000fe2000f8ec0ff */
[----:B------:R-:W-:-:S05]  /*15e0*/  LEA R19, R3, R2, 0x2 ;  /* 0x0000000203137211 */ /* 0x000fca00078e10ff */
[----:B------:R-:W-:-:S04]  /*15f0*/  LEA R5, R3, UR5, 0x2 ;  /* 0x0000000503057c11 */ /* 0x000fc8000f8e10ff */
[----:B------:R-:W-:Y:S01]  /*1600*/  LEA R23, R0, R5, 0x6 ;  /* 0x0000000500177211 */ /* 0x000fe200078e30ff */
[----:B---3--:R-:W-:Y:S04]  /*1610*/  STS [R19], R4 ;  /* 0x0000000413007388 */ /* 0x008fe80000000800 */
[----:B--2---:R-:W-:Y:S01]  /*1620*/  STS [R23], R16 ;  /* 0x0000001017007388 */ /* 0x004fe20000000800 */
        /* <DEDUP_REMOVED lines=10> */
[----:B------:R-:W5:Y:S04]  /*16d0*/  LDS R4, [R5+0x1c0] ;  /* 0x0001c00005047984 */ /* 0x000f680000000800 */
[----:B------:R-:W-:Y:S01]  /*16e0*/  LDS R23, [R5+0x200] ;  /* 0x0002000005177984 */ /* 0x000fe20000000800 */
[----:B0-----:R-:W-:-:S03]  /*16f0*/  FFMA R8, R8, R17, R22 ;  /* 0x0000001108087223 */ /* 0x001fc60000000016 */
[----:B------:R-:W-:Y:S04]  /*1700*/  LDS R20, [R5+0x240] ;  /* 0x0002400005147984 */ /* 0x000fe80000000800 */
[----:B------:R-:W0:Y:S01]  /*1710*/  LDS.128 R16, [R2+0x20] ;  /* 0x0000200002107984 */ /* 0x000e220000000c00 */
[----:B-1----:R-:W-:-:S03]  /*1720*/  FFMA R8, R25, R9, R8 ;  /* 0x0000000919087223 */ /* 0x002fc60000000008 */
[----:B------:R-:W1:Y:S01]  /*1730*/  LDS R25, [R5+0x280] ;  /* 0x0002800005197984 */ /* 0x000e620000000800 */
[----:B--2---:R-:W-:-:S03]  /*1740*/  FFMA R27, R27, R10, R8 ;  /* 0x0000000a1b1b7223 */ /* 0x004fc60000000008 */
[----:B------:R-:W2:Y:S01]  /*1750*/  LDS R22, [R5+0x2c0] ;  /* 0x0002c00005167984 */ /* 0x000ea20000000800 */
[----:B---3--:R-:W-:-:S03]  /*1760*/  FFMA R29, R24, R11, R27 ;  /* 0x0000000b181d7223 */ /* 0x008fc6000000001b */
[----:B------:R-:W-:Y:S04]  /*1770*/  LDS R27, [R5+0x300] ;  /* 0x00030000051b7984 */ /* 0x000fe80000000800 */
[----:B------:R-:W3:Y:S01]  /*1780*/  LDS.128 R8, [R2+0x30] ;  /* 0x0000300002087984 */ /* 0x000ee20000000c00 */
[----:B----4-:R-:W-:-:S03]  /*1790*/  FFMA R29, R12, R3, R29 ;  /* 0x000000030c1d7223 */ /* 0x010fc6000000001d */
[----:B------:R-:W4:Y:S01]  /*17a0*/  LDS R24, [R5+0x340] ;  /* 0x0003400005187984 */ /* 0x000f220000000800 */
[----:B-----5:R-:W-:-:S03]  /*17b0*/  FFMA R12, R0, R13, R29 ;  /* 0x0000000d000c7223 */ /* 0x020fc6000000001d */
[----:B------:R-:W5:Y:S04]  /*17c0*/  LDS R3, [R5+0x380] ;  /* 0x0003800005037984 */ /* 0x000f680000000800 */
[----:B------:R-:W5:Y:S01]  /*17d0*/  LDS R0, [R5+0x3c0] ;  /* 0x0003c00005007984 */ /* 0x000f620000000800 */
[----:B------:R-:W-:-:S04]  /*17e0*/  FFMA R21, R21, R14, R12 ;  /* 0x0000000e15157223 */ /* 0x000fc8000000000c */
[----:B------:R-:W-:-:S04]  /*17f0*/  FFMA R15, R4, R15, R21 ;  /* 0x0000000f040f7223 */ /* 0x000fc80000000015 */
[----:B0-----:R-:W-:-:S04]  /*1800*/  FFMA R15, R16, R23, R15 ;  /* 0x00000017100f7223 */ /* 0x001fc8000000000f */
[----:B------:R-:W-:-:S04]  /*1810*/  FFMA R20, R20, R17, R15 ;  /* 0x0000001114147223 */ /* 0x000fc8000000000f */
[----:B-1----:R-:W-:-:S04]  /*1820*/  FFMA R25, R25, R18, R20 ;  /* 0x0000001219197223 */ /* 0x002fc80000000014 */
[----:B--2---:R-:W-:-:S04]  /*1830*/  FFMA R19, R22, R19, R25 ;  /* 0x0000001316137223 */ /* 0x004fc80000000019 */
[----:B---3--:R-:W-:-:S04]  /*1840*/  FFMA R19, R8, R27, R19 ;  /* 0x0000001b08137223 */ /* 0x008fc80000000013 */
[----:B----4-:R-:W-:-:S04]  /*1850*/  FFMA R24, R24, R9, R19 ;  /* 0x0000000918187223 */ /* 0x010fc80000000013 */
[----:B-----5:R-:W-:-:S04]  /*1860*/  FFMA R3, R3, R10, R24 ;  /* 0x0000000a03037223 */ /* 0x020fc80000000018 */
[----:B------:R-:W-:Y:S01]  /*1870*/  FFMA R22, R0, R11, R3 ;  /* 0x0000000b00167223 */ /* 0x000fe20000000003 */
[----:B------:R-:W-:Y:S06]  /*1880*/  BAR.SYNC.DEFER_BLOCKING 0x0 ;  /* 0x0000000000007b1d */ /* 0x000fec0000010000 */
.L_x_4:
[----:B------:R-:W0:Y:S01]  /*1890*/  LDC.64 R2, c[0x0][0x390] ;  /* 0x0000e400ff027b82 */ /* 0x000e220000000a00 */
[----:B------:R-:W1:Y:S02]  /*18a0*/  LDCU UR4, c[0x0][0x39c] ;  /* 0x00007380ff0477ac */ /* 0x000e640008000800 */
[----:B-1----:R-:W-:-:S04]  /*18b0*/  IMAD R7, R7, UR4, R6 ;  /* 0x0000000407077c24 */ /* 0x002fc8000f8e0206 */
[----:B0-----:R-:W-:-:S05]  /*18c0*/  IMAD.WIDE R2, R7, 0x4, R2 ;  /* 0x0000000407027825 */ /* 0x001fca00078e0202 */
[----:B------:R-:W-:Y:S01]  /*18d0*/  STG.E desc[UR12][R2.64], R22 ;  /* 0x0000001602007986 */ /* 0x000fe2000c10190c */
[----:B------:R-:W-:Y:S05]  /*18e0*/  EXIT ;  /* 0x000000000000794d */ /* 0x000fea0003800000 */
.L_x_8:
        /* <DEDUP_REMOVED lines=9> */
.L_x_17:


//--------------------- .text._Z12hello_kernelv   --------------------------
	.section	.text._Z12hello_kernelv,"ax",@progbits
	.align	128
        .global         _Z12hello_kernelv
        .type           _Z12hello_kernelv,@function
        .size           _Z12hello_kernelv,(.L_x_18 - _Z12hello_kernelv)
        .other          _Z12hello_kernelv,@"STO_CUDA_ENTRY STV_DEFAULT"
_Z12hello_kernelv:
.text._Z12hello_kernelv:
[----:B------:R-:W0:Y:S01]  /*0000*/  LDC R1, c[0x0][0x37c] ;  /* 0x0000df00ff017b82 */ /* 0x000e220000000800 */
[----:B------:R-:W1:Y:S02]  /*0010*/  S2R R0, SR_TID.X ;  /* 0x0000000000007919 */ /* 0x000e640000002100 */
[----:B-1----:R-:W-:-:S13]  /*0020*/  ISETP.NE.AND P0, PT, R0, RZ, PT ;  /* 0x000000ff0000720c */ /* 0x002fda0003f05270 */
[----:B------:R-:W-:Y:S05]  /*0030*/  @P0 EXIT ;  /* 0x000000000000094d */ /* 0x000fea0003800000 */
[----:B------:R-:W-:Y:S01]  /*0040*/  MOV R0, 0x8 ;  /* 0x0000000800007802 */ /* 0x000fe20000000f00 */
[----:B------:R-:W1:Y:S01]  /*0050*/  LDCU.64 UR4, c[0x4][URZ] ;  /* 0x01000000ff0477ac */ /* 0x000e620008000a00 */
[----:B------:R-:W-:Y:S02]  /*0060*/  CS2R R6, SRZ ;  /* 0x0000000000067805 */ /* 0x000fe4000001ff00 */
[----:B------:R2:W3:Y:S01]  /*0070*/  LDC.64 R2, c[0x4][R0] ;  /* 0x0100000000027b82 */ /* 0x0004e20000000a00 */
[----:B-1----:R-:W-:Y:S02]  /*0080*/  IMAD.U32 R4, RZ, RZ, UR4 ;  /* 0x00000004ff047e24 */ /* 0x002fe4000f8e00ff */
[----:B--2---:R-:W-:-:S07]  /*0090*/  IMAD.U32 R5, RZ, RZ, UR5 ;  /* 0x00000005ff057e24 */ /* 0x004fce000f8e00ff */
[----:B------:R-:W-:-:S07]  /*00a0*/  LEPC R20, `(.L_x_9) ;  /* 0x000000001014794e */ /* 0x000fce0000000000 */
[----:B0--3--:R-:W-:Y:S05]  /*00b0*/  CALL.ABS.NOINC R2 ;  /* 0x0000000002007343 */ /* 0x009fea0003c00000 */
.L_x_9:
[----:B------:R-:W-:Y:S05]  /*00c0*/  EXIT ;  /* 0x000000000000794d */ /* 0x000fea0003800000 */
.L_x_10:
        /* <DEDUP_REMOVED lines=11> */
.L_x_18:


//--------------------- .text._Z12gemm0_kernelPKfS0_Pfiii --------------------------
	.section	.text._Z12gemm0_kernelPKfS0_Pfiii,"ax",@progbits
	.align	128
        .global         _Z12gemm0_kernelPKfS0_Pfiii
        .type           _Z12gemm0_kernelPKfS0_Pfiii,@function
        .size           _Z12gemm0_kernelPKfS0_Pfiii,(.L_x_19 - _Z12gemm0_kernelPKfS0_Pfiii)
        .other          _Z12gemm0_kernelPKfS0_Pfiii,@"STO_CUDA_ENTRY STV_DEFAULT"
_Z12gemm0_kernelPKfS0_Pfiii:
.text._Z12gemm0_kernelPKfS0_Pfiii:
[----:B------:R-:W-:Y:S01]  /*0000*/  LDC R1, c[0x0][0x37c] ;  /* 0x0000df00ff017b82 */ /* 0x000fe20000000800 */
[----:B------:R-:W0:Y:S07]  /*0010*/  S2R R5, SR_TID.X ;  /* 0x0000000000057919 */ /* 0x000e2e0000002100 */
[----:B------:R-:W1:Y:S01]  /*0020*/  LDC R19, c[0x0][0x364] ;  /* 0x0000d900ff137b82 */ /* 0x000e620000000800 */
[----:B------:R-:W1:Y:S07]  /*0030*/  S2R R4, SR_TID.Y ;  /* 0x0000000000047919 */ /* 0x000e6e0000002200 */
[----:B------:R-:W0:Y:S08]  /*0040*/  S2UR UR5, SR_CTAID.X ;  /* 0x00000000000579c3 */ /* 0x000e300000002500 */
[----:B------:R-:W0:Y:S08]  /*0050*/  LDC R0, c[0x0][0x360] ;  /* 0x0000d800ff007b82 */ /* 0x000e300000000800 */
[----:B------:R-:W1:Y:S08]  /*0060*/  S2UR UR4, SR_CTAID.Y ;  /* 0x00000000000479c3 */ /* 0x000e700000002600 */
[----:B------:R-:W2:Y:S01]  /*0070*/  LDC.64 R2, c[0x0][0x398] ;  /* 0x0000e600ff027b82 */ /* 0x000ea20000000a00 */
[----:B0-----:R-:W-:-:S02]  /*0080*/  IMAD R0, R0, UR5, R5 ;  /* 0x0000000500007c24 */ /* 0x001fc4000f8e0205 */
[----:B-1----:R-:W-:-:S03]  /*0090*/  IMAD R19, R19, UR4, R4 ;  /* 0x0000000413137c24 */ /* 0x002fc6000f8e0204 */
[----:B--2---:R-:W-:-:S04]  /*00a0*/  ISETP.GE.AND P0, PT, R0, R3, PT ;  /* 0x000000030000720c */ /* 0x004fc80003f06270 */
[----:B------:R-:W-:-:S13]  /*00b0*/  ISETP.GE.OR P0, PT, R19, R2, P0 ;  /* 0x000000021300720c */ /* 0x000fda0000706670 */
[----:B------:R-:W-:Y:S05]  /*00c0*/  @P0 EXIT ;  /* 0x000000000000094d */ /* 0x000fea0003800000 */
[----:B------:R-:W0:Y:S01]  /*00d0*/  LDC R2, c[0x0][0x3a0] ;  /* 0x0000e800ff027b82 */ /* 0x000e220000000800 */
[----:B------:R-:W1:Y:S01]  /*00e0*/  LDCU.64 UR4, c[0x0][0x358] ;  /* 0x00006b00ff0477ac */ /* 0x000e620008000a00 */
[----:B------:R-:W-:Y:S01]  /*00f0*/  HFMA2 R24, -RZ, RZ, 0, 0 ;  /* 0x00000000ff187431 */ /* 0x000fe200000001ff */
[----:B0-----:R-:W-:-:S13]  /*0100*/  ISETP.GE.AND P0, PT, R2, 0x1, PT ;  /* 0x000000010200780c */ /* 0x001fda0003f06270 */
[----:B-1----:R-:W-:Y:S05]  /*0110*/  @!P0 BRA `(.L_x_11) ;  /* 0x0000000400e08947 */ /* 0x002fea0003800000 */
[C---:B------:R-:W-:Y:S01]  /*0120*/  ISETP.GE.U32.AND P1, PT, R2.reuse, 0x8, PT ;  /* 0x000000080200780c */ /* 0x040fe20003f26070 */
[----:B------:R-:W-:Y:S01]  /*0130*/  IMAD R20, R19, R2, RZ ;  /* 0x0000000213147224 */ /* 0x000fe200078e02ff */
[----:B------:R-:W-:Y:S02]  /*0140*/  LOP3.LUT R27, R2, 0x7, RZ, 0xc0, !PT ;  /* 0x00000007021b7812 */ /* 0x000fe400078ec0ff */
[----:B------:R-:W-:Y:S02]  /*0150*/  MOV R24, RZ ;  /* 0x000000ff00187202 */ /* 0x000fe40000000f00 */
[----:B------:R-:W-:Y:S02]  /*0160*/  ISETP.NE.AND P0, PT, R27, RZ, PT ;  /* 0x000000ff1b00720c */ /* 0x000fe40003f05270 */
[----:B------:R-:W-:-:S05]  /*0170*/  MOV R21, RZ ;  /* 0x000000ff00157202 */ /* 0x000fca0000000f00 */
[----:B------:R-:W-:Y:S06]  /*0180*/  @!P1 BRA `(.L_x_12) ;  /* 0x0000000000c49947 */ /* 0x000fec0003800000 */
[----:B------:R-:W0:Y:S01]  /*0190*/  LDC.64 R4, c[0x0][0x380] ;  /* 0x0000e000ff047b82 */ /* 0x000e220000000a00 */
[----:B------:R-:W-:Y:S02]  /*01a0*/  LOP3.LUT R21, R2, 0x7ffffff8, RZ, 0xc0, !PT ;  /* 0x7ffffff802157812 */ /* 0x000fe400078ec0ff */
[----:B------:R-:W-:Y:S02]  /*01b0*/  MOV R24, RZ ;  /* 0x000000ff00187202 */ /* 0x000fe40000000f00 */
[----:B------:R-:W-:Y:S02]  /*01c0*/  MOV R18, R0 ;  /* 0x0000000000127202 */ /* 0x000fe40000000f00 */
[----:B------:R-:W-:Y:S01]  /*01d0*/  IADD3 R22, PT, PT, -R21, RZ, RZ ;  /* 0x000000ff15167210 */ /* 0x000fe20007ffe1ff */
[----:B0-----:R-:W-:-:S03]  /*01e0*/  IMAD.WIDE.U32 R4, R20, 0x4, R4 ;  /* 0x0000000414047825 */ /* 0x001fc600078e0004 */
[----:B------:R-:W-:-:S04]  /*01f0*/  IADD3 R6, P1, PT, R4, 0x10, RZ ;  /* 0x0000001004067810 */ /* 0x000fc80007f3e0ff */
[----:B------:R-:W-:-:S09]  /*0200*/  IADD3.X R7, PT, PT, RZ, R5, RZ, P1, !PT ;  /* 0x00000005ff077210 */ /* 0x000fd20000ffe4ff */
.L_x_13:
[----:B------:R-:W0:Y:S01]  /*0210*/  LDC.64 R16, c[0x0][0x388] ;  /* 0x0000e200ff107b82 */ /* 0x000e220000000a00 */
[----:B------:R-:W-:Y:S02]  /*0220*/  MOV R4, R6 ;  /* 0x0000000600047202 */ /* 0x000fe40000000f00 */
[----:B------:R-:W-:-:S05]  /*0230*/  MOV R5, R7 ;  /* 0x0000000700057202 */ /* 0x000fca0000000f00 */
[----:B------:R-:W2:Y:S04]  /*0240*/  LDG.E R25, desc[UR4][R4.64+-0x10] ;  /* 0xfffff00404197981 */ /* 0x000ea8000c1e1900 */
[----:B------:R-:W3:Y:S04]  /*0250*/  LDG.E R23, desc[UR4][R4.64+-0xc] ;  /* 0xfffff40404177981 */ /* 0x000ee8000c1e1900 */
[----:B------:R-:W4:Y:S04]  /*0260*/  LDG.E R29, desc[UR4][R4.64+-0x8] ;  /* 0xfffff804041d7981 */ /* 0x000f28000c1e1900 */
[----:B------:R-:W5:Y:S01]  /*0270*/  LDG.E R28, desc[UR4][R4.64+-0x4] ;  /* 0xfffffc04041c7981 */ /* 0x000f62000c1e1900 */
[----:B0-----:R-:W-:-:S05]  /*0280*/  IMAD.WIDE R16, R18, 0x4, R16 ;  /* 0x0000000412107825 */ /* 0x001fca00078e0210 */
[----:B------:R0:W2:Y:S01]  /*0290*/  LDG.E R26, desc[UR4][R16.64] ;  /* 0x00000004101a7981 */ /* 0x0000a2000c1e1900 */
[----:B------:R-:W-:-:S04]  /*02a0*/  IMAD.WIDE R14, R3, 0x4, R16 ;  /* 0x00000004030e7825 */ /* 0x000fc800078e0210 */
[C---:B------:R-:W-:Y:S02]  /*02b0*/  IMAD.WIDE R6, R3.reuse, 0x4, R14 ;  /* 0x0000000403067825 */ /* 0x040fe400078e020e */
[----:B------:R-:W3:Y:S02]  /*02c0*/  LDG.E R14, desc[UR4][R14.64] ;  /* 0x000000040e0e7981 */ /* 0x000ee4000c1e1900 */
[C---:B------:R-:W-:Y:S02]  /*02d0*/  IMAD.WIDE R10, R3.reuse, 0x4, R6 ;  /* 0x00000004030a7825 */ /* 0x040fe400078e0206 */
[----:B------:R-:W4:Y:S02]  /*02e0*/  LDG.E R6, desc[UR4][R6.64] ;  /* 0x0000000406067981 */ /* 0x000f24000c1e1900 */
[C---:B------:R-:W-:Y:S02]  /*02f0*/  IMAD.WIDE R8, R3.reuse, 0x4, R10 ;  /* 0x0000000403087825 */ /* 0x040fe400078e020a */
[----:B------:R-:W5:Y:S02]  /*0300*/  LDG.E R10, desc[UR4][R10.64] ;  /* 0x000000040a0a7981 */ /* 0x000f64000c1e1900 */
[----:B------:R-:W-:-:S02]  /*0310*/  IMAD.WIDE R12, R3, 0x4, R8 ;  /* 0x00000004030c7825 */ /* 0x000fc400078e0208 */
[----:B------:R-:W5:Y:S04]  /*0320*/  LDG.E R7, desc[UR4][R4.64] ;  /* 0x0000000404077981 */ /* 0x000f68000c1e1900 */
[----:B------:R-:W5:Y:S01]  /*0330*/  LDG.E R8, desc[UR4][R8.64] ;  /* 0x0000000408087981 */ /* 0x000f62000c1e1900 */
[----:B0-----:R-:W-:-:S03]  /*0340*/  IMAD.WIDE R16, R3, 0x4, R12 ;  /* 0x0000000403107825 */ /* 0x001fc600078e020c */
[----:B------:R-:W5:Y:S04]  /*0350*/  LDG.E R12, desc[UR4][R12.64] ;  /* 0x000000040c0c7981 */ /* 0x000f68000c1e1900 */
[----:B------:R-:W5:Y:S04]  /*0360*/  LDG.E R15, desc[UR4][R16.64] ;  /* 0x00000004100f7981 */ /* 0x000f68000c1e1900 */
[----:B------:R-:W5:Y:S04]  /*0370*/  LDG.E R9, desc[UR4][R4.64+0x4] ;  /* 0x0000040404097981 */ /* 0x000f68000c1e1900 */
[----:B------:R-:W5:Y:S01]  /*0380*/  LDG.E R11, desc[UR4][R4.64+0xc] ;  /* 0x00000c04040b7981 */ /* 0x000f62000c1e1900 */
[----:B--2---:R-:W-:Y:S01]  /*0390*/  FFMA R26, R25, R26, R24 ;  /* 0x0000001a191a7223 */ /* 0x004fe20000000018 */
[----:B------:R-:W-:-:S02]  /*03a0*/  IMAD.WIDE R24, R3, 0x4, R16 ;  /* 0x0000000403187825 */ /* 0x000fc400078e0210 */
[----:B------:R-:W2:Y:S04]  /*03b0*/  LDG.E R16, desc[UR4][R4.64+0x8] ;  /* 0x0000080404107981 */ /* 0x000ea8000c1e1900 */
[----:B------:R-:W2:Y:S01]  /*03c0*/  LDG.E R24, desc[UR4][R24.64] ;  /* 0x0000000418187981 */ /* 0x000ea2000c1e1900 */
[----:B---3--:R-:W-:Y:S01]  /*03d0*/  FFMA R14, R23, R14, R26 ;  /* 0x0000000e170e7223 */ /* 0x008fe2000000001a */
[----:B------:R-:W-:-:S03]  /*03e0*/  IADD3 R22, PT, PT, R22, 0x8, RZ ;  /* 0x0000000816167810 */ /* 0x000fc60007ffe0ff */
[----:B----4-:R-:W-:Y:S01]  /*03f0*/  FFMA R29, R29, R6, R14 ;  /* 0x000000061d1d7223 */ /* 0x010fe2000000000e */
[----:B------:R-:W-:-:S03]  /*0400*/  ISETP.NE.AND P1, PT, R22, RZ, PT ;  /* 0x000000ff1600720c */ /* 0x000fc60003f25270 */
[----:B-----5:R-:W-:Y:S01]  /*0410*/  FFMA R10, R28, R10, R29 ;  /* 0x0000000a1c0a7223 */ /* 0x020fe2000000001d */
[----:B------:R-:W-:-:S03]  /*0420*/  IADD3 R6, P2, PT, R4, 0x20, RZ ;  /* 0x0000002004067810 */ /* 0x000fc60007f5e0ff */
[----:B------:R-:W-:Y:S01]  /*0430*/  FFMA R8, R7, R8, R10 ;  /* 0x0000000807087223 */ /* 0x000fe2000000000a */
[----:B------:R-:W-:Y:S02]  /*0440*/  IADD3.X R7, PT, PT, RZ, R5, RZ, P2, !PT ;  /* 0x00000005ff077210 */ /* 0x000fe400017fe4ff */
[----:B------:R-:W-:Y:S01]  /*0450*/  LEA R18, R3, R18, 0x3 ;  /* 0x0000001203127211 */ /* 0x000fe200078e18ff */
[----:B------:R-:W-:-:S04]  /*0460*/  FFMA R9, R9, R12, R8 ;  /* 0x0000000c09097223 */ /* 0x000fc80000000008 */
[----:B--2---:R-:W-:-:S04]  /*0470*/  FFMA R16, R16, R15, R9 ;  /* 0x0000000f10107223 */ /* 0x004fc80000000009 */
[----:B------:R-:W-:Y:S01]  /*0480*/  FFMA R24, R11, R24, R16 ;  /* 0x000000180b187223 */ /* 0x000fe20000000010 */
[----:B------:R-:W-:Y:S06]  /*0490*/  @P1 BRA `(.L_x_13) ;  /* 0xfffffffc005c1947 */ /* 0x000fec000383ffff */
.L_x_12:
[----:B------:R-:W-:Y:S05]  /*04a0*/  @!P0 BRA `(.L_x_11) ;  /* 0x0000000000fc8947 */ /* 0x000fea0003800000 */
[----:B------:R-:W-:Y:S02]  /*04b0*/  ISETP.GE.U32.AND P1, PT, R27, 0x4, PT ;  /* 0x000000041b00780c */ /* 0x000fe40003f26070 */
[----:B------:R-:W-:-:S04]  /*04c0*/  LOP3.LUT R16, R2, 0x3, RZ, 0xc0, !PT ;  /* 0x0000000302107812 */ /* 0x000fc800078ec0ff */
[----:B------:R-:W-:-:S07]  /*04d0*/  ISETP.NE.AND P0, PT, R16, RZ, PT ;  /* 0x000000ff1000720c */ /* 0x000fce0003f05270 */
[----:B------:R-:W-:Y:S06]  /*04e0*/  @!P1 BRA `(.L_x_14) ;  /* 0x00000000006c9947 */ /* 0x000fec0003800000 */
[----:B------:R-:W0:Y:S01]  /*04f0*/  LDC.64 R6, c[0x0][0x388] ;  /* 0x0000e200ff067b82 */ /* 0x000e220000000a00 */
[----:B------:R-:W1:Y:S01]  /*0500*/  LDCU.64 UR6, c[0x0][0x380] ;  /* 0x00007000ff0677ac */ /* 0x000e620008000a00 */
[----:B------:R-:W-:Y:S01]  /*0510*/  IMAD R9, R21, R3, R0 ;  /* 0x0000000315097224 */ /* 0x000fe200078e0200 */
[CC--:B------:R-:W-:Y:S02]  /*0520*/  IADD3 R5, PT, PT, R20.reuse, R21.reuse, RZ ;  /* 0x0000001514057210 */ /* 0x0c0fe40007ffe0ff */
[----:B------:R-:W-:-:S03]  /*0530*/  IADD3 R10, P1, PT, R20, R21, RZ ;  /* 0x00000015140a7210 */ /* 0x000fc60007f3e0ff */
[----:B------:R-:W2:Y:S01]  /*0540*/  LDC.64 R14, c[0x0][0x380] ;  /* 0x0000e000ff0e7b82 */ /* 0x000ea20000000a00 */
[----:B0-----:R-:W-:-:S04]  /*0550*/  IMAD.WIDE R6, R9, 0x4, R6 ;  /* 0x0000000409067825 */ /* 0x001fc800078e0206 */
[----:B------:R-:W-:Y:S02]  /*0560*/  IMAD.WIDE R8, R3, 0x4, R6 ;  /* 0x0000000403087825 */ /* 0x000fe400078e0206 */
[----:B------:R-:W3:Y:S02]  /*0570*/  LDG.E R6, desc[UR4][R6.64] ;  /* 0x0000000406067981 */ /* 0x000ee4000c1e1900 */
[----:B--2---:R-:W-:Y:S01]  /*0580*/  IMAD.WIDE.U32 R14, R5, 0x4, R14 ;  /* 0x00000004050e7825 */ /* 0x004fe200078e000e */
[----:B------:R-:W-:Y:S02]  /*0590*/  IADD3.X R5, PT, PT, RZ, RZ, RZ, P1, !PT ;  /* 0x000000ffff057210 */ /* 0x000fe40000ffe4ff */
[----:B-1----:R-:W-:-:S03]  /*05a0*/  LEA R4, P1, R10, UR6, 0x2 ;  /* 0x000000060a047c11 */ /* 0x002fc6000f8210ff */
[----:B------:R-:W3:Y:S01]  /*05b0*/  LDG.E R15, desc[UR4][R14.64] ;  /* 0x000000040e0f7981 */ /* 0x000ee2000c1e1900 */
[----:B------:R-:W-:Y:S01]  /*05c0*/  LEA.HI.X R5, R10, UR7, R5, 0x2, P1 ;  /* 0x000000070a057c11 */ /* 0x000fe200088f1405 */
[C---:B------:R-:W-:Y:S02]  /*05d0*/  IMAD.WIDE R10, R3.reuse, 0x4, R8 ;  /* 0x00000004030a7825 */ /* 0x040fe400078e0208 */
[----:B------:R-:W2:Y:S04]  /*05e0*/  LDG.E R8, desc[UR4][R8.64] ;  /* 0x0000000408087981 */ /* 0x000ea8000c1e1900 */
[----:B------:R-:W2:Y:S01]  /*05f0*/  LDG.E R17, desc[UR4][R4.64+0x4] ;  /* 0x0000040404117981 */ /* 0x000ea2000c1e1900 */
[----:B------:R-:W-:-:S03]  /*0600*/  IMAD.WIDE R12, R3, 0x4, R10 ;  /* 0x00000004030c7825 */ /* 0x000fc600078e020a */
[----:B------:R-:W4:Y:S04]  /*0610*/  LDG.E R22, desc[UR4][R10.64] ;  /* 0x000000040a167981 */ /* 0x000f28000c1e1900 */
[----:B------:R-:W4:Y:S04]  /*0620*/  LDG.E R18, desc[UR4][R4.64+0x8] ;  /* 0x0000080404127981 */ /* 0x000f28000c1e1900 */
[----:B------:R-:W5:Y:S04]  /*0630*/  LDG.E R26, desc[UR4][R4.64+0xc] ;  /* 0x00000c04041a7981 */ /* 0x000f68000c1e1900 */
[----:B------:R-:W5:Y:S01]  /*0640*/  LDG.E R12, desc[UR4][R12.64] ;  /* 0x000000040c0c7981 */ /* 0x000f62000c1e1900 */
[----:B------:R-:W-:Y:S01]  /*0650*/  IADD3 R21, PT, PT, R21, 0x4, RZ ;  /* 0x0000000415157810 */ /* 0x000fe20007ffe0ff */
[----:B---3--:R-:W-:-:S04]  /*0660*/  FFMA R24, R15, R6, R24 ;  /* 0x000000060f187223 */ /* 0x008fc80000000018 */
[----:B--2---:R-:W-:-:S04]  /*0670*/  FFMA R17, R17, R8, R24 ;  /* 0x0000000811117223 */ /* 0x004fc80000000018 */
[----:B----4-:R-:W-:-:S04]  /*0680*/  FFMA R17, R18, R22, R17 ;  /* 0x0000001612117223 */ /* 0x010fc80000000011 */
[----:B-----5:R-:W-:-:S07]  /*0690*/  FFMA R24, R26, R12, R17 ;  /* 0x0000000c1a187223 */ /* 0x020fce0000000011 */
.L_x_14:
[----:B------:R-:W-:Y:S05]  /*06a0*/  @!P0 BRA `(.L_x_11) ;  /* 0x00000000007c8947 */ /* 0x000fea0003800000 */
[----:B------:R-:W-:Y:S01]  /*06b0*/  ISETP.NE.AND P1, PT, R16, 0x1, PT ;  /* 0x000000011000780c */ /* 0x000fe20003f25270 */
[----:B------:R-:W0:Y:S01]  /*06c0*/  LDC.64 R12, c[0x0][0x380] ;  /* 0x0000e000ff0c7b82 */ /* 0x000e220000000a00 */
[----:B------:R-:W-:-:S04]  /*06d0*/  LOP3.LUT R2, R2, 0x1, RZ, 0xc0, !PT ;  /* 0x0000000102027812 */ /* 0x000fc800078ec0ff */
[----:B------:R-:W-:-:S03]  /*06e0*/  ISETP.NE.U32.AND P0, PT, R2, 0x1, PT ;  /* 0x000000010200780c */ /* 0x000fc60003f05070 */
[----:B------:R-:W1:Y:S04]  /*06f0*/  LDC.64 R10, c[0x0][0x388] ;  /* 0x0000e200ff0a7b82 */ /* 0x000e680000000a00 */
[CC--:B------:R-:W-:Y:S02]  /*0700*/  @P1 IADD3 R15, PT, PT, R20.reuse, R21.reuse, RZ ;  /* 0x00000015140f1210 */ /* 0x0c0fe40007ffe0ff */
[----:B------:R-:W-:Y:S02]  /*0710*/  @P1 IADD3 R2, P2, PT, R20, R21, RZ ;  /* 0x0000001514021210 */ /* 0x000fe40007f5e0ff */
[----:B------:R-:W2:Y:S02]  /*0720*/  @P1 LDC.64 R4, c[0x0][0x380] ;  /* 0x0000e000ff041b82 */ /* 0x000ea40000000a00 */
[----:B------:R-:W-:-:S06]  /*0730*/  @P1 IADD3.X R14, PT, PT, RZ, RZ, RZ, P2, !PT ;  /* 0x000000ffff0e1210 */ /* 0x000fcc00017fe4ff */
[----:B------:R-:W3:Y:S01]  /*0740*/  LDC.64 R6, c[0x0][0x380] ;  /* 0x0000e000ff067b82 */ /* 0x000ee20000000a00 */
[----:B0-----:R-:W-:-:S04]  /*0750*/  @P1 IMAD.WIDE.U32 R12, R15, 0x4, R12 ;  /* 0x000000040f0c1825 */ /* 0x001fc800078e000c */
[C---:B------:R-:W-:Y:S01]  /*0760*/  @P1 IMAD R15, R21.reuse, R3, R0 ;  /* 0x00000003150f1224 */ /* 0x040fe200078e0200 */
[----:B------:R-:W-:Y:S01]  /*0770*/  @P1 IADD3 R21, PT, PT, R21, 0x2, RZ ;  /* 0x0000000215151810 */ /* 0x000fe20007ffe0ff */
[----:B------:R-:W4:Y:S01]  /*0780*/  @P1 LDG.E R13, desc[UR4][R12.64] ;  /* 0x000000040c0d1981 */ /* 0x000f22000c1e1900 */
[----:B------:R-:W0:Y:S01]  /*0790*/  LDC.64 R8, c[0x0][0x388] ;  /* 0x0000e200ff087b82 */ /* 0x000e220000000a00 */
[----:B-1----:R-:W-:Y:S01]  /*07a0*/  @P1 IMAD.WIDE R10, R15, 0x4, R10 ;  /* 0x000000040f0a1825 */ /* 0x002fe200078e020a */
[----:B------:R-:W-:Y:S02]  /*07b0*/  @!P0 IADD3 R17, PT, PT, R20, R21, RZ ;  /* 0x0000001514118210 */ /* 0x000fe40007ffe0ff */
[----:B--2---:R-:W-:Y:S01]  /*07c0*/  @P1 LEA R4, P2, R2, R4, 0x2 ;  /* 0x0000000402041211 */ /* 0x004fe200078410ff */
[----:B------:R-:W-:-:S03]  /*07d0*/  @!P0 IMAD R21, R21, R3, R0 ;  /* 0x0000000315158224 */ /* 0x000fc600078e0200 */
[----:B------:R-:W-:Y:S01]  /*07e0*/  @P1 LEA.HI.X R5, R2, R5, R14, 0x2, P2 ;  /* 0x0000000502051211 */ /* 0x000fe200010f140e */
[----:B------:R-:W-:Y:S01]  /*07f0*/  @P1 IMAD.WIDE R14, R3, 0x4, R10 ;  /* 0x00000004030e1825 */ /* 0x000fe200078e020a */
[----:B------:R-:W4:Y:S03]  /*0800*/  @P1 LDG.E R2, desc[UR4][R10.64] ;  /* 0x000000040a021981 */ /* 0x000f26000c1e1900 */
[----:B---3--:R-:W-:Y:S01]  /*0810*/  @!P0 IMAD.WIDE.U32 R6, R17, 0x4, R6 ;  /* 0x0000000411068825 */ /* 0x008fe200078e0006 */
[----:B------:R-:W2:Y:S04]  /*0820*/  @P1 LDG.E R5, desc[UR4][R4.64+0x4] ;  /* 0x0000040404051981 */ /* 0x000ea8000c1e1900 */
[----:B------:R-:W2:Y:S01]  /*0830*/  @P1 LDG.E R14, desc[UR4][R14.64] ;  /* 0x000000040e0e1981 */ /* 0x000ea2000c1e1900 */
[----:B0-----:R-:W-:-:S03]  /*0840*/  @!P0 IMAD.WIDE R8, R21, 0x4, R8 ;  /* 0x0000000415088825 */ /* 0x001fc600078e0208 */
[----:B------:R-:W3:Y:S04]  /*0850*/  @!P0 LDG.E R7, desc[UR4][R6.64] ;  /* 0x0000000406078981 */ /* 0x000ee8000c1e1900 */
[----:B------:R-:W3:Y:S01]  /*0860*/  @!P0 LDG.E R8, desc[UR4][R8.64] ;  /* 0x0000000408088981 */ /* 0x000ee2000c1e1900 */
[----:B----4-:R-:W-:-:S04]  /*0870*/  @P1 FFMA R2, R13, R2, R24 ;  /* 0x000000020d021223 */ /* 0x010fc80000000018 */
[----:B--2---:R-:W-:-:S04]  /*0880*/  @P1 FFMA R24, R5, R14, R2 ;  /* 0x0000000e05181223 */ /* 0x004fc80000000002 */
[----:B---3--:R-:W-:-:S07]  /*0890*/  @!P0 FFMA R24, R7, R8, R24 ;  /* 0x0000000807188223 */ /* 0x008fce0000000018 */
.L_x_11:
[----:B------:R-:W0:Y:S01]  /*08a0*/  LDC.64 R4, c[0x0][0x390] ;  /* 0x0000e400ff047b82 */ /* 0x000e220000000a00 */
[----:B------:R-:W-:-:S04]  /*08b0*/  IMAD R3, R19, R3, R0 ;  /* 0x0000000313037224 */ /* 0x000fc800078e0200 */
[----:B0-----:R-:W-:-:S05]  /*08c0*/  IMAD.WIDE R2, R3, 0x4, R4 ;  /* 0x0000000403027825 */ /* 0x001fca00078e0204 */
[----:B------:R-:W-:Y:S01]  /*08d0*/  STG.E desc[UR4][R2.64], R24 ;  /* 0x0000001802007986 */ /* 0x000fe2000c101904 */
[----:B------:R-:W-:Y:S05]  /*08e0*/  EXIT ;  /* 0x000000000000794d */ /* 0x000fea0003800000 */
.L_x_15:
        /* <DEDUP_REMOVED lines=9> */
.L_x_19:


//--------------------- .nv.global.init           --------------------------
	.section	.nv.global.init,"aw",@progbits
.nv.global.init:
	.type		$str,@object
	.size		$str,(.L_0 - $str)
$str:
        /*0000*/ 	.byte	0x48, 0x65, 0x6c, 0x6c, 0x6f, 0x0a, 0x00
.L_0:


//--------------------- .nv.shared._Z12gemm2_kernelPKfS0_Pfiii --------------------------
	.section	.nv.shared._Z12gemm2_kernelPKfS0_Pfiii,"aw",@nobits
	.sectionflags	@""
	.align	4096
.nv.shared._Z12gemm2_kernelPKfS0_Pfiii:
	.zero		9216


//--------------------- .nv.shared.reserved.0     --------------------------
	.section	.nv.shared.reserved.0,"aw",@nobits
	.weak		__nv_reservedSMEM_offset_0_alias
	.size		__nv_reservedSMEM_offset_0_alias, 0, 64
	.other		__nv_reservedSMEM_offset_0_alias,@"STO_CUDA_RESERVED_SHARED STV_DEFAULT"
__nv_reservedSMEM_offset_0_alias:
	.zero		0
	.zero		64


//--------------------- .nv.shared._Z12gemm1_kernelPKfS0_Pfiii --------------------------
	.section	.nv.shared._Z12gemm1_kernelPKfS0_Pfiii,"aw",@nobits
	.sectionflags	@""
	.align	4
.nv.shared._Z12gemm1_kernelPKfS0_Pfiii:
	.zero		3072


//--------------------- .nv.constant0._Z12gemm2_kernelPKfS0_Pfiii --------------------------
	.section	.nv.constant0._Z12gemm2_kernelPKfS0_Pfiii,"a",@progbits
	.sectionflags	@""
	.align	4
.nv.constant0._Z12gemm2_kernelPKfS0_Pfiii:
	.zero		932


//--------------------- .nv.constant0._Z12gemm1_kernelPKfS0_Pfiii --------------------------
	.section	.nv.constant0._Z12gemm1_kernelPKfS0_Pfiii,"a",@progbits
	.sectionflags	@""
	.align	4
.nv.constant0._Z12gemm1_kernelPKfS0_Pfiii:
	.zero		932


//--------------------- .nv.constant0._Z12hello_kernelv --------------------------
	.section	.nv.constant0._Z12hello_kernelv,"a",@progbits
	.sectionflags	@""
	.align	4
.nv.constant0._Z12hello_kernelv:
	.zero		896


//--------------------- .nv.constant0._Z12gemm0_kernelPKfS0_Pfiii --------------------------
	.section	.nv.constant0._Z12gemm0_kernelPKfS0_Pfiii,"a",@progbits
	.sectionflags	@""
	.align	4
.nv.constant0._Z12gemm0_kernelPKfS0_Pfiii:
	.zero		932


//--------------------- SYMBOLS --------------------------

	.type		.nv.reservedSmem.offset0,@object
	.size		.nv.reservedSmem.offset0,0x4
	.type		.nv.reservedSmem.cap,@object
	.size		.nv.reservedSmem.cap,0x4
	.type		vprintf,@function
